// auto-generated by cutlass_sweep.gemm — config: {"arch": "sm_100", "cluster_m": 2, "cluster_n": 2, "dtype": "tf32", "dtype_b": "tf32", "layout": "nt", "stages": 0, "tile_k": 32, "tile_m": 256, "tile_n": 64}
#include "cutlass/cutlass.h"
#include "cutlass/gemm/collective/collective_builder.hpp"
#include "cutlass/gemm/device/gemm_universal_adapter.h"
#include "cutlass/gemm/kernel/gemm_universal.hpp"
#include "cutlass/epilogue/collective/collective_builder.hpp"

using ElemA = cutlass::tfloat32_t;
using ElemB = cutlass::tfloat32_t;
using ElemCD = cutlass::tfloat32_t;
using Acc  = float;
using TileShape    = cute::Shape<cute::_256, cute::_64, cute::_32>;
using ClusterShape = cute::Shape<cute::_2, cute::_2, cute::_1>;

using CollectiveEpilogue = typename cutlass::epilogue::collective::CollectiveBuilder<
    cutlass::arch::Sm100, cutlass::arch::OpClassTensorOp,
    TileShape, ClusterShape,
    cutlass::epilogue::collective::EpilogueTileAuto,
    Acc, Acc,
    ElemCD, cutlass::layout::RowMajor, 128 / cutlass::sizeof_bits<ElemCD>::value,
    ElemCD, cutlass::layout::RowMajor, 128 / cutlass::sizeof_bits<ElemCD>::value,
    cutlass::epilogue::collective::EpilogueScheduleAuto
  >::CollectiveOp;

using CollectiveMainloop = typename cutlass::gemm::collective::CollectiveBuilder<
    cutlass::arch::Sm100, cutlass::arch::OpClassTensorOp,
    ElemA, cutlass::layout::RowMajor, 128 / cutlass::sizeof_bits<ElemA>::value,
    ElemB, cutlass::layout::ColumnMajor, 128 / cutlass::sizeof_bits<ElemB>::value,
    Acc,
    TileShape, ClusterShape,
    cutlass::gemm::collective::StageCountAutoCarveout<static_cast<int>(sizeof(typename CollectiveEpilogue::SharedStorage))>,
    cutlass::gemm::collective::KernelScheduleAuto
  >::CollectiveOp;

using GemmKernel = cutlass::gemm::kernel::GemmUniversal<
    cute::Shape<int,int,int,int>,
    CollectiveMainloop,
    CollectiveEpilogue
>;
using Gemm = cutlass::gemm::device::GemmUniversalAdapter<GemmKernel>;

// Force the device kernel symbol into the cubin without needing a host main.
auto* _anchor = &cutlass::device_kernel<GemmKernel>;


// ===== COMPILED SASS (sm_100a) =====

	.target	sm_100a

	.elftype	@"ET_EXEC"


//--------------------- .note.nv.tkinfo           --------------------------
	.section	.note.nv.tkinfo,"",@"SHT_NOTE"
	.sectionflags	@"SHF_NOTE_NV_TKINFO"
	.tkinfo
        /*0018*/ 	.word	0x00000002
        /*0030*/ 	.string	""
        /*0030*/ 	.string	"ptxas"
        /*0030*/ 	.string	"Cuda compilation tools, release 13.0, V13.0.88"
        /*0030*/ 	.string	"Build cuda_13.0.r13.0/compiler.36424714_0"
        /*0030*/ 	.string	"-arch sm_100a -m 64 "



//--------------------- .note.nv.cuinfo           --------------------------
	.section	.note.nv.cuinfo,"",@"SHT_NOTE"
	.sectionflags	@"SHF_NOTE_NV_CUINFO"
        /*0018*/ 	.short	0x0002
        /*001a*/ 	.short	0x0064
        /*001c*/ 	.short	0x0082
	.zero		2


//--------------------- .nv.info                  --------------------------
	.section	.nv.info,"",@"SHT_CUDA_INFO"
	.align	4


	//----- nvinfo : EIATTR_REGCOUNT
	.align		4
        /*0000*/ 	.byte	0x04, 0x2f
        /*0002*/ 	.short	(.L_19 - .L_18)
	.align		4
.L_18:
        /*0004*/ 	.word	index@(_ZN7cutlass13device_kernelINS_4gemm6kernel13GemmUniversalIN4cute5tupleIJiiiiEEENS1_10collective13CollectiveMmaINS1_35MainloopSm100TmaUmmaWarpSpecializedILi9ELi2ELi4ENS5_IJNS4_1CILi2EEESB_NSA_ILi1EEEEEEEENS5_IJNSA_ILi256EEENSA_ILi64EEENSA_ILi32EEEEEENS_10tfloat32_tENS5_IJlSC_lEEESJ_SK_NS4_8TiledMMAINS4_8MMA_AtomIJNS4_23SM100_MMA_TF32_2x1SM_SSISJ_SJ_fLi256ELi64ELNS4_4UMMA5MajorE0ELSP_0ELNSO_7ScaleInE0ELSQ_0EEEEEENS4_6LayoutINS5_IJSC_SC_SC_EEENS5_IJNSA_ILi0EEESV_SV_EEEEENS5_IJNS4_10UnderscoreESY_SY_EEEEENS4_28SM100_TMA_2SM_LOAD_MULTICASTENS4_14ComposedLayoutINS4_7SwizzleILi3ELi4ELi3EEENS4_18smem_ptr_flag_bitsILi32EEENST_INS5_IJNSA_ILi8EEESH_EEENS5_IJSH_SC_EEEEEEEvNS4_8identityENS4_18SM100_TMA_2SM_LOADES1B_vS1C_EENS_8epilogue10collective18CollectiveEpilogueINS1F_23Sm100TmaWarpSpecializedILi4ELi2ELi16ELb1ELb0EEEJNS5_IJNSA_ILi128EEESG_SH_EEENS5_IJNST_IS1K_SC_EENST_INSA_ILi16EEESC_EEEEESJ_SK_SJ_SK_NS1F_6fusion15FusionCallbacksIS1J_NS1Q_17LinearCombinationISJ_fSJ_fLNS_15FloatRoundStyleE2EEES1L_S1P_JEEENS4_5SM1004TMEM4LOAD26SM100_TMEM_LOAD_32dp32b16xENS4_13SM90_TMA_LOADENS12_INS13_ILi2ELi4ELi3EEES16_NST_INS5_IJS17_S1N_EEENS5_IJS1N_SC_EEEEEEENS4_39AutoVectorizingCopyWithAssumedAlignmentILi128EEENS4_14SM90_TMA_STOREES25_S27_S27_EEEvvEEEEvNT_6ParamsE)
        /*0008*/ 	.word	0x0000004d


	//----- nvinfo : EIATTR_FRAME_SIZE
	.align		4
.L_19:
        /*000c*/ 	.byte	0x04, 0x11
        /*000e*/ 	.short	(.L_21 - .L_20)
	.align		4
.L_20:
        /*0010*/ 	.word	index@($__internal_2_$__cuda_sm10x_tcgen05_guardrail_trap_unallocated_columns_being_dealloced)
        /*0014*/ 	.word	0x00000000


	//----- nvinfo : EIATTR_FRAME_SIZE
	.align		4
.L_21:
        /*0018*/ 	.byte	0x04, 0x11
        /*001a*/ 	.short	(.L_23 - .L_22)
	.align		4
.L_22:
        /*001c*/ 	.word	index@($__internal_1_$__cuda_sm10x_tcgen05_guardrail_trap_phase_invalid_during_alloc)
        /*0020*/ 	.word	0x00000000


	//----- nvinfo : EIATTR_FRAME_SIZE
	.align		4
.L_23:
        /*0024*/ 	.byte	0x04, 0x11
        /*0026*/ 	.short	(.L_25 - .L_24)
	.align		4
.L_24:
        /*0028*/ 	.word	index@($__internal_0_$__cuda_sm10x_tcgen05_guardrail_trap_col_being_dealloced_not_returned_by_alloc)
        /*002c*/ 	.word	0x00000000


	//----- nvinfo : EIATTR_FRAME_SIZE
	.align		4
.L_25:
        /*0030*/ 	.byte	0x04, 0x11
        /*0032*/ 	.short	(.L_27 - .L_26)
	.align		4
.L_26:
        /*0034*/ 	.word	index@(_ZN7cutlass13device_kernelINS_4gemm6kernel13GemmUniversalIN4cute5tupleIJiiiiEEENS1_10collective13CollectiveMmaINS1_35MainloopSm100TmaUmmaWarpSpecializedILi9ELi2ELi4ENS5_IJNS4_1CILi2EEESB_NSA_ILi1EEEEEEEENS5_IJNSA_ILi256EEENSA_ILi64EEENSA_ILi32EEEEEENS_10tfloat32_tENS5_IJlSC_lEEESJ_SK_NS4_8TiledMMAINS4_8MMA_AtomIJNS4_23SM100_MMA_TF32_2x1SM_SSISJ_SJ_fLi256ELi64ELNS4_4UMMA5MajorE0ELSP_0ELNSO_7ScaleInE0ELSQ_0EEEEEENS4_6LayoutINS5_IJSC_SC_SC_EEENS5_IJNSA_ILi0EEESV_SV_EEEEENS5_IJNS4_10UnderscoreESY_SY_EEEEENS4_28SM100_TMA_2SM_LOAD_MULTICASTENS4_14ComposedLayoutINS4_7SwizzleILi3ELi4ELi3EEENS4_18smem_ptr_flag_bitsILi32EEENST_INS5_IJNSA_ILi8EEESH_EEENS5_IJSH_SC_EEEEEEEvNS4_8identityENS4_18SM100_TMA_2SM_LOADES1B_vS1C_EENS_8epilogue10collective18CollectiveEpilogueINS1F_23Sm100TmaWarpSpecializedILi4ELi2ELi16ELb1ELb0EEEJNS5_IJNSA_ILi128EEESG_SH_EEENS5_IJNST_IS1K_SC_EENST_INSA_ILi16EEESC_EEEEESJ_SK_SJ_SK_NS1F_6fusion15FusionCallbacksIS1J_NS1Q_17LinearCombinationISJ_fSJ_fLNS_15FloatRoundStyleE2EEES1L_S1P_JEEENS4_5SM1004TMEM4LOAD26SM100_TMEM_LOAD_32dp32b16xENS4_13SM90_TMA_LOADENS12_INS13_ILi2ELi4ELi3EEES16_NST_INS5_IJS17_S1N_EEENS5_IJS1N_SC_EEEEEEENS4_39AutoVectorizingCopyWithAssumedAlignmentILi128EEENS4_14SM90_TMA_STOREES25_S27_S27_EEEvvEEEEvNT_6ParamsE)
        /*0038*/ 	.word	0x00000000


	//----- nvinfo : EIATTR_MIN_STACK_SIZE
	.align		4
.L_27:
        /*003c*/ 	.byte	0x04, 0x12
        /*003e*/ 	.short	(.L_29 - .L_28)
	.align		4
.L_28:
        /*0040*/ 	.word	index@(_ZN7cutlass13device_kernelINS_4gemm6kernel13GemmUniversalIN4cute5tupleIJiiiiEEENS1_10collective13CollectiveMmaINS1_35MainloopSm100TmaUmmaWarpSpecializedILi9ELi2ELi4ENS5_IJNS4_1CILi2EEESB_NSA_ILi1EEEEEEEENS5_IJNSA_ILi256EEENSA_ILi64EEENSA_ILi32EEEEEENS_10tfloat32_tENS5_IJlSC_lEEESJ_SK_NS4_8TiledMMAINS4_8MMA_AtomIJNS4_23SM100_MMA_TF32_2x1SM_SSISJ_SJ_fLi256ELi64ELNS4_4UMMA5MajorE0ELSP_0ELNSO_7ScaleInE0ELSQ_0EEEEEENS4_6LayoutINS5_IJSC_SC_SC_EEENS5_IJNSA_ILi0EEESV_SV_EEEEENS5_IJNS4_10UnderscoreESY_SY_EEEEENS4_28SM100_TMA_2SM_LOAD_MULTICASTENS4_14ComposedLayoutINS4_7SwizzleILi3ELi4ELi3EEENS4_18smem_ptr_flag_bitsILi32EEENST_INS5_IJNSA_ILi8EEESH_EEENS5_IJSH_SC_EEEEEEEvNS4_8identityENS4_18SM100_TMA_2SM_LOADES1B_vS1C_EENS_8epilogue10collective18CollectiveEpilogueINS1F_23Sm100TmaWarpSpecializedILi4ELi2ELi16ELb1ELb0EEEJNS5_IJNSA_ILi128EEESG_SH_EEENS5_IJNST_IS1K_SC_EENST_INSA_ILi16EEESC_EEEEESJ_SK_SJ_SK_NS1F_6fusion15FusionCallbacksIS1J_NS1Q_17LinearCombinationISJ_fSJ_fLNS_15FloatRoundStyleE2EEES1L_S1P_JEEENS4_5SM1004TMEM4LOAD26SM100_TMEM_LOAD_32dp32b16xENS4_13SM90_TMA_LOADENS12_INS13_ILi2ELi4ELi3EEES16_NST_INS5_IJS17_S1N_EEENS5_IJS1N_SC_EEEEEEENS4_39AutoVectorizingCopyWithAssumedAlignmentILi128EEENS4_14SM90_TMA_STOREES25_S27_S27_EEEvvEEEEvNT_6ParamsE)
        /*0044*/ 	.word	0x00000000
.L_29:


//--------------------- .nv.compat                --------------------------
	.section	.nv.compat,"",@"SHT_CUDA_COMPAT_INFO"
	.align	4
        /*0000*/ 	.byte	0x02, 0x09, 0x01, 0x00, 0x02, 0x02, 0x02, 0x00, 0x02, 0x05, 0x05, 0x00, 0x03, 0x07, 0x01, 0x01
        /*0010*/ 	.byte	0x02, 0x03, 0x01, 0x00, 0x02, 0x06, 0x01, 0x00, 0x04, 0x0b, 0x08, 0x00, 0x09, 0x00, 0x00, 0x00
        /*0020*/ 	.byte	0x00, 0x00, 0x00, 0x00


//--------------------- .nv.info._ZN7cutlass13device_kernelINS_4gemm6kernel13GemmUniversalIN4cute5tupleIJiiiiEEENS1_10collective13CollectiveMmaINS1_35MainloopSm100TmaUmmaWarpSpecializedILi9ELi2ELi4ENS5_IJNS4_1CILi2EEESB_NSA_ILi1EEEEEEEENS5_IJNSA_ILi256EEENSA_ILi64EEENSA_ILi32EEEEEENS_10tfloat32_tENS5_IJlSC_lEEESJ_SK_NS4_8TiledMMAINS4_8MMA_AtomIJNS4_23SM100_MMA_TF32_2x1SM_SSISJ_SJ_fLi256ELi64ELNS4_4UMMA5MajorE0ELSP_0ELNSO_7ScaleInE0ELSQ_0EEEEEENS4_6LayoutINS5_IJSC_SC_SC_EEENS5_IJNSA_ILi0EEESV_SV_EEEEENS5_IJNS4_10UnderscoreESY_SY_EEEEENS4_28SM100_TMA_2SM_LOAD_MULTICASTENS4_14ComposedLayoutINS4_7SwizzleILi3ELi4ELi3EEENS4_18smem_ptr_flag_bitsILi32EEENST_INS5_IJNSA_ILi8EEESH_EEENS5_IJSH_SC_EEEEEEEvNS4_8identityENS4_18SM100_TMA_2SM_LOADES1B_vS1C_EENS_8epilogue10collective18CollectiveEpilogueINS1F_23Sm100TmaWarpSpecializedILi4ELi2ELi16ELb1ELb0EEEJNS5_IJNSA_ILi128EEESG_SH_EEENS5_IJNST_IS1K_SC_EENST_INSA_ILi16EEESC_EEEEESJ_SK_SJ_SK_NS1F_6fusion15FusionCallbacksIS1J_NS1Q_17LinearCombinationISJ_fSJ_fLNS_15FloatRoundStyleE2EEES1L_S1P_JEEENS4_5SM1004TMEM4LOAD26SM100_TMEM_LOAD_32dp32b16xENS4_13SM90_TMA_LOADENS12_INS13_ILi2ELi4ELi3EEES16_NST_INS5_IJS17_S1N_EEENS5_IJS1N_SC_EEEEEEENS4_39AutoVectorizingCopyWithAssumedAlignmentILi128EEENS4_14SM90_TMA_STOREES25_S27_S27_EEEvvEEEEvNT_6ParamsE --------------------------
	.section	.nv.info._ZN7cutlass13device_kernelINS_4gemm6kernel13GemmUniversalIN4cute5tupleIJiiiiEEENS1_10collective13CollectiveMmaINS1_35MainloopSm100TmaUmmaWarpSpecializedILi9ELi2ELi4ENS5_IJNS4_1CILi2EEESB_NSA_ILi1EEEEEEEENS5_IJNSA_ILi256EEENSA_ILi64EEENSA_ILi32EEEEEENS_10tfloat32_tENS5_IJlSC_lEEESJ_SK_NS4_8TiledMMAINS4_8MMA_AtomIJNS4_23SM100_MMA_TF32_2x1SM_SSISJ_SJ_fLi256ELi64ELNS4_4UMMA5MajorE0ELSP_0ELNSO_7ScaleInE0ELSQ_0EEEEEENS4_6LayoutINS5_IJSC_SC_SC_EEENS5_IJNSA_ILi0EEESV_SV_EEEEENS5_IJNS4_10UnderscoreESY_SY_EEEEENS4_28SM100_TMA_2SM_LOAD_MULTICASTENS4_14ComposedLayoutINS4_7SwizzleILi3ELi4ELi3EEENS4_18smem_ptr_flag_bitsILi32EEENST_INS5_IJNSA_ILi8EEESH_EEENS5_IJSH_SC_EEEEEEEvNS4_8identityENS4_18SM100_TMA_2SM_LOADES1B_vS1C_EENS_8epilogue10collective18CollectiveEpilogueINS1F_23Sm100TmaWarpSpecializedILi4ELi2ELi16ELb1ELb0EEEJNS5_IJNSA_ILi128EEESG_SH_EEENS5_IJNST_IS1K_SC_EENST_INSA_ILi16EEESC_EEEEESJ_SK_SJ_SK_NS1F_6fusion15FusionCallbacksIS1J_NS1Q_17LinearCombinationISJ_fSJ_fLNS_15FloatRoundStyleE2EEES1L_S1P_JEEENS4_5SM1004TMEM4LOAD26SM100_TMEM_LOAD_32dp32b16xENS4_13SM90_TMA_LOADENS12_INS13_ILi2ELi4ELi3EEES16_NST_INS5_IJS17_S1N_EEENS5_IJS1N_SC_EEEEEEENS4_39AutoVectorizingCopyWithAssumedAlignmentILi128EEENS4_14SM90_TMA_STOREES25_S27_S27_EEEvvEEEEvNT_6ParamsE,"",@"SHT_CUDA_INFO"
	.sectionflags	@""
	.align	4


	//----- nvinfo : EIATTR_CUDA_API_VERSION
	.align		4
        /*0000*/ 	.byte	0x04, 0x37
        /*0002*/ 	.short	(.L_31 - .L_30)
.L_30:
        /*0004*/ 	.word	0x00000082


	//----- nvinfo : EIATTR_KPARAM_INFO
	.align		4
.L_31:
        /*0008*/ 	.byte	0x04, 0x17
        /*000a*/ 	.short	(.L_33 - .L_32)
.L_32:
        /*000c*/ 	.word	0x00000000
        /*0010*/ 	.short	0x0000
        /*0012*/ 	.short	0x0000
        /*0014*/ 	.byte	0x00, 0xf0, 0x01, 0x20


	//----- nvinfo : EIATTR_AT_ENTRY_FRAGMENTS
	.align		4
.L_33:
        /*0018*/ 	.byte	0x04, 0x4f
        /*001a*/ 	.short	(.L_35 - .L_34)


	//   ....[0]....
.L_34:
        /*001c*/ 	.word	0x00000007


	//----- nvinfo : EIATTR_RESERVED_SMEM_USED
	.align		4
.L_35:
        /*0020*/ 	.byte	0x01, 0x41
	.zero		2


	//----- nvinfo : EIATTR_SPARSE_MMA_MASK
	.align		4
        /*0024*/ 	.byte	0x03, 0x50
        /*0026*/ 	.short	0x0000


	//----- nvinfo : EIATTR_TCGEN05_2CTA_USED
	.align		4
        /*0028*/ 	.byte	0x01, 0x52
	.zero		2


	//----- nvinfo : EIATTR_MAXREG_COUNT
	.align		4
        /*002c*/ 	.byte	0x03, 0x1b
        /*002e*/ 	.short	0x00ff


	//----- nvinfo : EIATTR_NUM_BARRIERS
	.align		4
        /*0030*/ 	.byte	0x02, 0x4c
        /*0032*/ 	.byte	0x07
	.zero		1


	//----- nvinfo : EIATTR_EXTERNS
	.align		4
        /*0034*/ 	.byte	0x04, 0x0f
        /*0036*/ 	.short	(.L_37 - .L_36)


	//   ....[0]....
	.align		4
.L_36:
        /*0038*/ 	.word	index@(__assertfail)


	//----- nvinfo : EIATTR_MERCURY_ISA_VERSION
	.align		4
.L_37:
        /*003c*/ 	.byte	0x03, 0x5f
        /*003e*/ 	.short	0x0101


	//----- nvinfo : EIATTR_INT_WARP_WIDE_INSTR_OFFSETS
	.align		4
        /*0040*/ 	.byte	0x04, 0x31
        /*0042*/ 	.short	(.L_39 - .L_38)


	//   ....[0]....
.L_38:
        /*0044*/ 	.word	0x00000eb0


	//   ....[1]....
        /*0048*/ 	.word	0x00000f60


	//   ....[2]....
        /*004c*/ 	.word	0x00004750


	//   ....[3]....
        /*0050*/ 	.word	0x00004780


	//   ....[4]....
        /*0054*/ 	.word	0x000047a0


	//   ....[5]....
        /*0058*/ 	.word	0x00005320


	//   ....[6]....
        /*005c*/ 	.word	0x00005390


	//   ....[7]....
        /*0060*/ 	.word	0x00005460


	//   ....[8]....
        /*0064*/ 	.word	0x000054e0


	//   ....[9]....
        /*0068*/ 	.word	0x000055d0


	//   ....[10]....
        /*006c*/ 	.word	0x00005650


	//   ....[11]....
        /*0070*/ 	.word	0x00005730


	//   ....[12]....
        /*0074*/ 	.word	0x000057e0


	//----- nvinfo : EIATTR_COOP_GROUP_MASK_REGIDS
	.align		4
.L_39:
        /*0078*/ 	.byte	0x04, 0x29
        /*007a*/ 	.short	(.L_41 - .L_40)


	//   ....[0]....
.L_40:
        /*007c*/ 	.word	0xffffffff


	//   ....[1]....
        /*0080*/ 	.word	0xffffffff


	//   ....[2]....
        /*0084*/ 	.word	0xffffffff


	//   ....[3]....
        /*0088*/ 	.word	0xffffffff


	//   ....[4]....
        /*008c*/ 	.word	0xffffffff


	//   ....[5]....
        /*0090*/ 	.word	0xffffffff


	//   ....[6]....
        /*0094*/ 	.word	0xffffffff


	//   ....[7]....
        /*0098*/ 	.word	0xffffffff


	//   ....[8]....
        /*009c*/ 	.word	0xffffffff


	//   ....[9]....
        /*00a0*/ 	.word	0xffffffff


	//   ....[10]....
        /*00a4*/ 	.word	0xffffffff


	//   ....[11]....
        /*00a8*/ 	.word	0xffffffff


	//   ....[12]....
        /*00ac*/ 	.word	0xffffffff


	//   ....[13]....
        /*00b0*/ 	.word	0xffffffff


	//----- nvinfo : EIATTR_COOP_GROUP_INSTR_OFFSETS
	.align		4
.L_41:
        /*00b4*/ 	.byte	0x04, 0x28
        /*00b6*/ 	.short	(.L_43 - .L_42)


	//   ....[0]....
.L_42:
        /*00b8*/ 	.word	0x000000b0


	//   ....[1]....
        /*00bc*/ 	.word	0x00000520


	//   ....[2]....
        /*00c0*/ 	.word	0x000007c0


	//   ....[3]....
        /*00c4*/ 	.word	0x00000960


	//   ....[4]....
        /*00c8*/ 	.word	0x00000a60


	//   ....[5]....
        /*00cc*/ 	.word	0x00000bd0


	//   ....[6]....
        /*00d0*/ 	.word	0x00000d70


	//   ....[7]....
        /*00d4*/ 	.word	0x00000fd0


	//   ....[8]....
        /*00d8*/ 	.word	0x00002370


	//   ....[9]....
        /*00dc*/ 	.word	0x00003530


	//   ....[10]....
        /*00e0*/ 	.word	0x00003a00


	//   ....[11]....
        /*00e4*/ 	.word	0x00003a30


	//   ....[12]....
        /*00e8*/ 	.word	0x00004650


	//   ....[13]....
        /*00ec*/ 	.word	0x00004860


	//----- nvinfo : EIATTR_VRC_CTA_INIT_COUNT
	.align		4
.L_43:
        /*00f0*/ 	.byte	0x02, 0x4a
        /*00f2*/ 	.byte	0x80
	.zero		1


	//----- nvinfo : EIATTR_SYSCALL_OFFSETS
	.align		4
        /*00f4*/ 	.byte	0x04, 0x46
        /*00f6*/ 	.short	(.L_45 - .L_44)


	//   ....[0]....
.L_44:
        /*00f8*/ 	.word	0x00006440


	//   ....[1]....
        /*00fc*/ 	.word	0x00006530


	//   ....[2]....
        /*0100*/ 	.word	0x00006cd0


	//   ....[3]....
        /*0104*/ 	.word	0x00007650


	//   ....[4]....
        /*0108*/ 	.word	0x00007fb0


	//   ....[5]....
        /*010c*/ 	.word	0x00008900


	//----- nvinfo : EIATTR_MBARRIER_INSTR_OFFSETS
	.align		4
.L_45:
        /*0110*/ 	.byte	0x04, 0x39
        /*0112*/ 	.short	(.L_47 - .L_46)


	//   ....[0]....
.L_46:
        /*0114*/ 	.word	0x00000680
        /*0118*/ 	.word	0x000000ff
        /*011c*/ 	.word	0x00000000
        /*0120*/ 	.short	0x0100
        /*0122*/ 	.byte	0x04
	.zero		1


	//   ....[1]....
        /*0124*/ 	.word	0x00000690
        /*0128*/ 	.word	0x000000ff
        /*012c*/ 	.word	0x00000048
        /*0130*/ 	.short	0x0100
        /*0132*/ 	.byte	0x04
	.zero		1


	//   ....[2]....
        /*0134*/ 	.word	0x000006a0
        /*0138*/ 	.word	0x000000ff
        /*013c*/ 	.word	0x00000008
        /*0140*/ 	.short	0x0100
        /*0142*/ 	.byte	0x04
	.zero		1


	//   ....[3]....
        /*0144*/ 	.word	0x000006b0
        /*0148*/ 	.word	0x000000ff
        /*014c*/ 	.word	0x00000050
        /*0150*/ 	.short	0x0100
        /*0152*/ 	.byte	0x04
	.zero		1


	//   ....[4]....
        /*0154*/ 	.word	0x000006c0
        /*0158*/ 	.word	0x000000ff
        /*015c*/ 	.word	0x00000010
        /*0160*/ 	.short	0x0100
        /*0162*/ 	.byte	0x04
	.zero		1


	//   ....[5]....
        /*0164*/ 	.word	0x000006d0
        /*0168*/ 	.word	0x000000ff
        /*016c*/ 	.word	0x00000058
        /*0170*/ 	.short	0x0100
        /*0172*/ 	.byte	0x04
	.zero		1


	//   ....[6]....
        /*0174*/ 	.word	0x000006e0
        /*0178*/ 	.word	0x000000ff
        /*017c*/ 	.word	0x00000018
        /*0180*/ 	.short	0x0100
        /*0182*/ 	.byte	0x04
	.zero		1


	//   ....[7]....
        /*0184*/ 	.word	0x000006f0
        /*0188*/ 	.word	0x000000ff
        /*018c*/ 	.word	0x00000060
        /*0190*/ 	.short	0x0100
        /*0192*/ 	.byte	0x04
	.zero		1


	//   ....[8]....
        /*0194*/ 	.word	0x00000700
        /*0198*/ 	.word	0x000000ff
        /*019c*/ 	.word	0x00000020
        /*01a0*/ 	.short	0x0100
        /*01a2*/ 	.byte	0x04
	.zero		1


	//   ....[9]....
        /*01a4*/ 	.word	0x00000710
        /*01a8*/ 	.word	0x000000ff
        /*01ac*/ 	.word	0x00000068
        /*01b0*/ 	.short	0x0100
        /*01b2*/ 	.byte	0x04
	.zero		1


	//   ....[10]....
        /*01b4*/ 	.word	0x00000720
        /*01b8*/ 	.word	0x000000ff
        /*01bc*/ 	.word	0x00000028
        /*01c0*/ 	.short	0x0100
        /*01c2*/ 	.byte	0x04
	.zero		1


	//   ....[11]....
        /*01c4*/ 	.word	0x00000730
        /*01c8*/ 	.word	0x000000ff
        /*01cc*/ 	.word	0x00000070
        /*01d0*/ 	.short	0x0100
        /*01d2*/ 	.byte	0x04
	.zero		1


	//   ....[12]....
        /*01d4*/ 	.word	0x00000740
        /*01d8*/ 	.word	0x000000ff
        /*01dc*/ 	.word	0x00000030
        /*01e0*/ 	.short	0x0100
        /*01e2*/ 	.byte	0x04
	.zero		1


	//   ....[13]....
        /*01e4*/ 	.word	0x00000750
        /*01e8*/ 	.word	0x000000ff
        /*01ec*/ 	.word	0x00000078
        /*01f0*/ 	.short	0x0100
        /*01f2*/ 	.byte	0x04
	.zero		1


	//   ....[14]....
        /*01f4*/ 	.word	0x00000760
        /*01f8*/ 	.word	0x000000ff
        /*01fc*/ 	.word	0x00000038
        /*0200*/ 	.short	0x0100
        /*0202*/ 	.byte	0x04
	.zero		1


	//   ....[15]....
        /*0204*/ 	.word	0x00000770
        /*0208*/ 	.word	0x000000ff
        /*020c*/ 	.word	0x00000080
        /*0210*/ 	.short	0x0100
        /*0212*/ 	.byte	0x04
	.zero		1


	//   ....[16]....
        /*0214*/ 	.word	0x00000780
        /*0218*/ 	.word	0x000000ff
        /*021c*/ 	.word	0x00000040
        /*0220*/ 	.short	0x0100
        /*0222*/ 	.byte	0x04
	.zero		1


	//   ....[17]....
        /*0224*/ 	.word	0x00000790
        /*0228*/ 	.word	0x000000ff
        /*022c*/ 	.word	0x00000088
        /*0230*/ 	.short	0x0100
        /*0232*/ 	.byte	0x04
	.zero		1


	//   ....[18]....
        /*0234*/ 	.word	0x000008d0
        /*0238*/ 	.word	0x000000ff
        /*023c*/ 	.word	0x00000090
        /*0240*/ 	.short	0x0100
        /*0242*/ 	.byte	0x04
	.zero		1


	//   ....[19]....
        /*0244*/ 	.word	0x000008e0
        /*0248*/ 	.word	0x000000ff
        /*024c*/ 	.word	0x000000b0
        /*0250*/ 	.short	0x0100
        /*0252*/ 	.byte	0x04
	.zero		1


	//   ....[20]....
        /*0254*/ 	.word	0x000008f0
        /*0258*/ 	.word	0x000000ff
        /*025c*/ 	.word	0x00000098
        /*0260*/ 	.short	0x0100
        /*0262*/ 	.byte	0x04
	.zero		1


	//   ....[21]....
        /*0264*/ 	.word	0x00000900
        /*0268*/ 	.word	0x000000ff
        /*026c*/ 	.word	0x000000b8
        /*0270*/ 	.short	0x0100
        /*0272*/ 	.byte	0x04
	.zero		1


	//   ....[22]....
        /*0274*/ 	.word	0x00000910
        /*0278*/ 	.word	0x000000ff
        /*027c*/ 	.word	0x000000a0
        /*0280*/ 	.short	0x0100
        /*0282*/ 	.byte	0x04
	.zero		1


	//   ....[23]....
        /*0284*/ 	.word	0x00000920
        /*0288*/ 	.word	0x000000ff
        /*028c*/ 	.word	0x000000c0
        /*0290*/ 	.short	0x0100
        /*0292*/ 	.byte	0x04
	.zero		1


	//   ....[24]....
        /*0294*/ 	.word	0x00000930
        /*0298*/ 	.word	0x000000ff
        /*029c*/ 	.word	0x000000a8
        /*02a0*/ 	.short	0x0100
        /*02a2*/ 	.byte	0x04
	.zero		1


	//   ....[25]....
        /*02a4*/ 	.word	0x00000940
        /*02a8*/ 	.word	0x000000ff
        /*02ac*/ 	.word	0x000000c8
        /*02b0*/ 	.short	0x0100
        /*02b2*/ 	.byte	0x04
	.zero		1


	//   ....[26]....
        /*02b4*/ 	.word	0x00000a30
        /*02b8*/ 	.word	0x000000ff
        /*02bc*/ 	.word	0x000000d0
        /*02c0*/ 	.short	0x0100
        /*02c2*/ 	.byte	0x06
	.zero		1


	//   ....[27]....
        /*02c4*/ 	.word	0x00000a40
        /*02c8*/ 	.word	0x000000ff
        /*02cc*/ 	.word	0x000000d8
        /*02d0*/ 	.short	0x0100
        /*02d2*/ 	.byte	0x06
	.zero		1


	//   ....[28]....
        /*02d4*/ 	.word	0x00000b80
        /*02d8*/ 	.word	0x000000ff
        /*02dc*/ 	.word	0x000000e0
        /*02e0*/ 	.short	0x0100
        /*02e2*/ 	.byte	0x06
	.zero		1


	//   ....[29]....
        /*02e4*/ 	.word	0x00000b90
        /*02e8*/ 	.word	0x000000ff
        /*02ec*/ 	.word	0x000000f0
        /*02f0*/ 	.short	0x0100
        /*02f2*/ 	.byte	0x06
	.zero		1


	//   ....[30]....
        /*02f4*/ 	.word	0x00000ba0
        /*02f8*/ 	.word	0x000000ff
        /*02fc*/ 	.word	0x000000e8
        /*0300*/ 	.short	0x0100
        /*0302*/ 	.byte	0x06
	.zero		1


	//   ....[31]....
        /*0304*/ 	.word	0x00000bb0
        /*0308*/ 	.word	0x000000ff
        /*030c*/ 	.word	0x000000f8
        /*0310*/ 	.short	0x0100
        /*0312*/ 	.byte	0x06
	.zero		1


	//   ....[32]....
        /*0314*/ 	.word	0x00000ce0
        /*0318*/ 	.word	0x000000ff
        /*031c*/ 	.word	0x00000100
        /*0320*/ 	.short	0x0100
        /*0322*/ 	.byte	0x04
	.zero		1


	//   ....[33]....
        /*0324*/ 	.word	0x00000cf0
        /*0328*/ 	.word	0x000000ff
        /*032c*/ 	.word	0x00000120
        /*0330*/ 	.short	0x0100
        /*0332*/ 	.byte	0x04
	.zero		1


	//   ....[34]....
        /*0334*/ 	.word	0x00000d00
        /*0338*/ 	.word	0x000000ff
        /*033c*/ 	.word	0x00000108
        /*0340*/ 	.short	0x0100
        /*0342*/ 	.byte	0x04
	.zero		1


	//   ....[35]....
        /*0344*/ 	.word	0x00000d10
        /*0348*/ 	.word	0x000000ff
        /*034c*/ 	.word	0x00000128
        /*0350*/ 	.short	0x0100
        /*0352*/ 	.byte	0x04
	.zero		1


	//   ....[36]....
        /*0354*/ 	.word	0x00000d20
        /*0358*/ 	.word	0x000000ff
        /*035c*/ 	.word	0x00000110
        /*0360*/ 	.short	0x0100
        /*0362*/ 	.byte	0x04
	.zero		1


	//   ....[37]....
        /*0364*/ 	.word	0x00000d30
        /*0368*/ 	.word	0x000000ff
        /*036c*/ 	.word	0x00000130
        /*0370*/ 	.short	0x0100
        /*0372*/ 	.byte	0x04
	.zero		1


	//   ....[38]....
        /*0374*/ 	.word	0x00000d40
        /*0378*/ 	.word	0x000000ff
        /*037c*/ 	.word	0x00000118
        /*0380*/ 	.short	0x0100
        /*0382*/ 	.byte	0x04
	.zero		1


	//   ....[39]....
        /*0384*/ 	.word	0x00000d50
        /*0388*/ 	.word	0x000000ff
        /*038c*/ 	.word	0x00000138
        /*0390*/ 	.short	0x0100
        /*0392*/ 	.byte	0x04
	.zero		1


	//   ....[40]....
        /*0394*/ 	.word	0x00000e50
        /*0398*/ 	.word	0x000000ff
        /*039c*/ 	.word	0x00000140
        /*03a0*/ 	.short	0x0100
        /*03a2*/ 	.byte	0x04
	.zero		1


	//   ....[41]....
        /*03a4*/ 	.word	0x00000e60
        /*03a8*/ 	.word	0x000000ff
        /*03ac*/ 	.word	0x00000150
        /*03b0*/ 	.short	0x0100
        /*03b2*/ 	.byte	0x04
	.zero		1


	//   ....[42]....
        /*03b4*/ 	.word	0x00000e70
        /*03b8*/ 	.word	0x000000ff
        /*03bc*/ 	.word	0x00000148
        /*03c0*/ 	.short	0x0100
        /*03c2*/ 	.byte	0x04
	.zero		1


	//   ....[43]....
        /*03c4*/ 	.word	0x00000e80
        /*03c8*/ 	.word	0x000000ff
        /*03cc*/ 	.word	0x00000158
        /*03d0*/ 	.short	0x0100
        /*03d2*/ 	.byte	0x04
	.zero		1


	//   ....[44]....
        /*03d4*/ 	.word	0x00000f80
        /*03d8*/ 	.word	0x000000ff
        /*03dc*/ 	.word	0x00000160
        /*03e0*/ 	.short	0x0100
        /*03e2*/ 	.byte	0x06
	.zero		1


	//   ....[45]....
        /*03e4*/ 	.word	0x00001bb0
        /*03e8*/ 	.word	0x00000000
        /*03ec*/ 	.word	0x00000150
        /*03f0*/ 	.short	0x010a
        /*03f2*/ 	.byte	0xff
	.zero		1


	//   ....[46]....
        /*03f4*/ 	.word	0x00001be0
        /*03f8*/ 	.word	0x00000000
        /*03fc*/ 	.word	0x00000140
        /*0400*/ 	.short	0x0101
        /*0402*/ 	.byte	0xff
	.zero		1


	//   ....[47]....
        /*0404*/ 	.word	0x00001c80
        /*0408*/ 	.word	0x000000ff
        /*040c*/ 	.word	0x00000048
        /*0410*/ 	.short	0x010a
        /*0412*/ 	.byte	0x04
	.zero		1


	//   ....[48]....
        /*0414*/ 	.word	0x00001d50
        /*0418*/ 	.word	0x000000ff
        /*041c*/ 	.word	0x00000048
        /*0420*/ 	.short	0x010a
        /*0422*/ 	.byte	0x21
	.zero		1


	//   ....[49]....
        /*0424*/ 	.word	0x00001f00
        /*0428*/ 	.word	0x000000ff
        /*042c*/ 	.word	0x00000048
        /*0430*/ 	.short	0x010a
        /*0432*/ 	.byte	0x05
	.zero		1


	//   ....[50]....
        /*0434*/ 	.word	0x00002020
        /*0438*/ 	.word	0x000000ff
        /*043c*/ 	.word	0x000000d8
        /*0440*/ 	.short	0x0101
        /*0442*/ 	.byte	0x0d
	.zero		1


	//   ....[51]....
        /*0444*/ 	.word	0x00002040
        /*0448*/ 	.word	0x000000ff
        /*044c*/ 	.word	0x00000048
        /*0450*/ 	.short	0x010a
        /*0452*/ 	.byte	0x04
	.zero		1


	//   ....[52]....
        /*0454*/ 	.word	0x000020c0
        /*0458*/ 	.word	0x000000ff
        /*045c*/ 	.word	0x00000048
        /*0460*/ 	.short	0x010a
        /*0462*/ 	.byte	0x11
	.zero		1


	//   ....[53]....
        /*0464*/ 	.word	0x00002260
        /*0468*/ 	.word	0x000000ff
        /*046c*/ 	.word	0x00000048
        /*0470*/ 	.short	0x010a
        /*0472*/ 	.byte	0x05
	.zero		1


	//   ....[54]....
        /*0474*/ 	.word	0x000023a0
        /*0478*/ 	.word	0x00000003
        /*047c*/ 	.word	0x000000e0
        /*0480*/ 	.short	0x010a
        /*0482*/ 	.byte	0xff
	.zero		1


	//   ....[55]....
        /*0484*/ 	.word	0x000024f0
        /*0488*/ 	.word	0x00000000
        /*048c*/ 	.word	0x00000000
        /*0490*/ 	.short	0x0101
        /*0492*/ 	.byte	0xff
	.zero		1


	//   ....[56]....
        /*0494*/ 	.word	0x00002ab0
        /*0498*/ 	.word	0x000000ff
        /*049c*/ 	.word	0x00000000
        /*04a0*/ 	.short	0x010a
        /*04a2*/ 	.byte	0x04
	.zero		1


	//   ....[57]....
        /*04a4*/ 	.word	0x00002b40
        /*04a8*/ 	.word	0x000000ff
        /*04ac*/ 	.word	0x00000000
        /*04b0*/ 	.short	0x010a
        /*04b2*/ 	.byte	0x05
	.zero		1


	//   ....[58]....
        /*04b4*/ 	.word	0x00002bd0
        /*04b8*/ 	.word	0x000000ff
        /*04bc*/ 	.word	0x00000000
        /*04c0*/ 	.short	0x010a
        /*04c2*/ 	.byte	0x05
	.zero		1


	//   ....[59]....
        /*04c4*/ 	.word	0x00002c60
        /*04c8*/ 	.word	0x000000ff
        /*04cc*/ 	.word	0x00000000
        /*04d0*/ 	.short	0x010a
        /*04d2*/ 	.byte	0x05
	.zero		1


	//   ....[60]....
        /*04d4*/ 	.word	0x00002cf0
        /*04d8*/ 	.word	0x000000ff
        /*04dc*/ 	.word	0x00000000
        /*04e0*/ 	.short	0x010a
        /*04e2*/ 	.byte	0x05
	.zero		1


	//   ....[61]....
        /*04e4*/ 	.word	0x00002d80
        /*04e8*/ 	.word	0x000000ff
        /*04ec*/ 	.word	0x00000000
        /*04f0*/ 	.short	0x010a
        /*04f2*/ 	.byte	0x05
	.zero		1


	//   ....[62]....
        /*04f4*/ 	.word	0x00002e10
        /*04f8*/ 	.word	0x000000ff
        /*04fc*/ 	.word	0x00000000
        /*0500*/ 	.short	0x010a
        /*0502*/ 	.byte	0x05
	.zero		1


	//   ....[63]....
        /*0504*/ 	.word	0x00002ea0
        /*0508*/ 	.word	0x000000ff
        /*050c*/ 	.word	0x00000000
        /*0510*/ 	.short	0x010a
        /*0512*/ 	.byte	0x05
	.zero		1


	//   ....[64]....
        /*0514*/ 	.word	0x00002f40
        /*0518*/ 	.word	0x00000000
        /*051c*/ 	.word	0x00000000
        /*0520*/ 	.short	0x010a
        /*0522*/ 	.byte	0xff
	.zero		1


	//   ....[65]....
        /*0524*/ 	.word	0x00003080
        /*0528*/ 	.word	0x00000000
        /*052c*/ 	.word	0x00000140
        /*0530*/ 	.short	0x010a
        /*0532*/ 	.byte	0xff
	.zero		1


	//   ....[66]....
        /*0534*/ 	.word	0x000030f0
        /*0538*/ 	.word	0x00000000
        /*053c*/ 	.word	0x00000000
        /*0540*/ 	.short	0x0101
        /*0542*/ 	.byte	0xff
	.zero		1


	//   ....[67]....
        /*0544*/ 	.word	0x00003110
        /*0548*/ 	.word	0x000000ff
        /*054c*/ 	.word	0x000000f0
        /*0550*/ 	.short	0x010a
        /*0552*/ 	.byte	0x04
	.zero		1


	//   ....[68]....
        /*0554*/ 	.word	0x00003230
        /*0558*/ 	.word	0x00000000
        /*055c*/ 	.word	0x000000e0
        /*0560*/ 	.short	0x010a
        /*0562*/ 	.byte	0xff
	.zero		1


	//   ....[69]....
        /*0564*/ 	.word	0x00003330
        /*0568*/ 	.word	0x00000000
        /*056c*/ 	.word	0x00000000
        /*0570*/ 	.short	0x0101
        /*0572*/ 	.byte	0xff
	.zero		1


	//   ....[70]....
        /*0574*/ 	.word	0x000033c0
        /*0578*/ 	.word	0x000000ff
        /*057c*/ 	.word	0x000000f0
        /*0580*/ 	.short	0x0106
        /*0582*/ 	.byte	0x04
	.zero		1


	//   ....[71]....
        /*0584*/ 	.word	0x000033e0
        /*0588*/ 	.word	0x000000ff
        /*058c*/ 	.word	0x000000f0
        /*0590*/ 	.short	0x010a
        /*0592*/ 	.byte	0x04
	.zero		1


	//   ....[72]....
        /*0594*/ 	.word	0x00003470
        /*0598*/ 	.word	0x000000ff
        /*059c*/ 	.word	0x000000f0
        /*05a0*/ 	.short	0x0106
        /*05a2*/ 	.byte	0x07
	.zero		1


	//   ....[73]....
        /*05a4*/ 	.word	0x000034b0
        /*05a8*/ 	.word	0x00000000
        /*05ac*/ 	.word	0x000000f0
        /*05b0*/ 	.short	0x010a
        /*05b2*/ 	.byte	0xff
	.zero		1


	//   ....[74]....
        /*05b4*/ 	.word	0x00003700
        /*05b8*/ 	.word	0x000000ff
        /*05bc*/ 	.word	0x00000008
        /*05c0*/ 	.short	0x010a
        /*05c2*/ 	.byte	0x05
	.zero		1


	//   ....[75]....
        /*05c4*/ 	.word	0x00003720
        /*05c8*/ 	.word	0x000000ff
        /*05cc*/ 	.word	0x00000008
        /*05d0*/ 	.short	0x010a
        /*05d2*/ 	.byte	0x05
	.zero		1


	//   ....[76]....
        /*05d4*/ 	.word	0x000038b0
        /*05d8*/ 	.word	0x000000ff
        /*05dc*/ 	.word	0x00000008
        /*05e0*/ 	.short	0x010a
        /*05e2*/ 	.byte	0x05
	.zero		1


	//   ....[77]....
        /*05e4*/ 	.word	0x000038d0
        /*05e8*/ 	.word	0x000000ff
        /*05ec*/ 	.word	0x00000008
        /*05f0*/ 	.short	0x010a
        /*05f2*/ 	.byte	0x05
	.zero		1


	//   ....[78]....
        /*05f4*/ 	.word	0x00003990
        /*05f8*/ 	.word	0x000000ff
        /*05fc*/ 	.word	0x00000000
        /*0600*/ 	.short	0x0101
        /*0602*/ 	.byte	0x04
	.zero		1


	//   ....[79]....
        /*0604*/ 	.word	0x00003cd0
        /*0608*/ 	.word	0x00000000
        /*060c*/ 	.word	0x000000e0
        /*0610*/ 	.short	0x010a
        /*0612*/ 	.byte	0xff
	.zero		1


	//   ....[80]....
        /*0614*/ 	.word	0x00003d90
        /*0618*/ 	.word	0x00000000
        /*061c*/ 	.word	0x00000000
        /*0620*/ 	.short	0x0101
        /*0622*/ 	.byte	0xff
	.zero		1


	//   ....[81]....
        /*0624*/ 	.word	0x00003e50
        /*0628*/ 	.word	0x000000ff
        /*062c*/ 	.word	0x00000000
        /*0630*/ 	.short	0x010a
        /*0632*/ 	.byte	0x04
	.zero		1


	//   ....[82]....
        /*0634*/ 	.word	0x00003e60
        /*0638*/ 	.word	0x000000ff
        /*063c*/ 	.word	0x00000120
        /*0640*/ 	.short	0x010a
        /*0642*/ 	.byte	0x1f
	.zero		1


	//   ....[83]....
        /*0644*/ 	.word	0x00003f10
        /*0648*/ 	.word	0x000000ff
        /*064c*/ 	.word	0x00000000
        /*0650*/ 	.short	0x010a
        /*0652*/ 	.byte	0x05
	.zero		1


	//   ....[84]....
        /*0654*/ 	.word	0x00004040
        /*0658*/ 	.word	0x000000ff
        /*065c*/ 	.word	0x00000000
        /*0660*/ 	.short	0x010a
        /*0662*/ 	.byte	0x04
	.zero		1


	//   ....[85]....
        /*0664*/ 	.word	0x00004340
        /*0668*/ 	.word	0x000000ff
        /*066c*/ 	.word	0x00000000
        /*0670*/ 	.short	0x010a
        /*0672*/ 	.byte	0x04
	.zero		1


	//   ....[86]....
        /*0674*/ 	.word	0x000043d0
        /*0678*/ 	.word	0x000000ff
        /*067c*/ 	.word	0x00000000
        /*0680*/ 	.short	0x010a
        /*0682*/ 	.byte	0x05
	.zero		1


	//   ....[87]....
        /*0684*/ 	.word	0x00004460
        /*0688*/ 	.word	0x000000ff
        /*068c*/ 	.word	0x00000000
        /*0690*/ 	.short	0x010a
        /*0692*/ 	.byte	0x05
	.zero		1


	//   ....[88]....
        /*0694*/ 	.word	0x00004500
        /*0698*/ 	.word	0x00000000
        /*069c*/ 	.word	0x00000000
        /*06a0*/ 	.short	0x010a
        /*06a2*/ 	.byte	0xff
	.zero		1


	//   ....[89]....
        /*06a4*/ 	.word	0x00004540
        /*06a8*/ 	.word	0x00000000
        /*06ac*/ 	.word	0x00000000
        /*06b0*/ 	.short	0x010a
        /*06b2*/ 	.byte	0xff
	.zero		1


	//   ....[90]....
        /*06b4*/ 	.word	0x000045b0
        /*06b8*/ 	.word	0x000000ff
        /*06bc*/ 	.word	0x00000000
        /*06c0*/ 	.short	0x0101
        /*06c2*/ 	.byte	0x04
	.zero		1


	//   ....[91]....
        /*06c4*/ 	.word	0x000045f0
        /*06c8*/ 	.word	0x000000ff
        /*06cc*/ 	.word	0x00000160
        /*06d0*/ 	.short	0x010a
        /*06d2*/ 	.byte	0x1a
	.zero		1


	//   ....[92]....
        /*06d4*/ 	.word	0x00004640
        /*06d8*/ 	.word	0x000000ff
        /*06dc*/ 	.word	0x00000000
        /*06e0*/ 	.short	0x0101
        /*06e2*/ 	.byte	0x04
	.zero		1


	//   ....[93]....
        /*06e4*/ 	.word	0x00004b20
        /*06e8*/ 	.word	0x0000000c
        /*06ec*/ 	.word	0x000000e0
        /*06f0*/ 	.short	0x010a
        /*06f2*/ 	.byte	0xff
	.zero		1


	//   ....[94]....
        /*06f4*/ 	.word	0x00004c90
        /*06f8*/ 	.word	0x00000000
        /*06fc*/ 	.word	0x00000000
        /*0700*/ 	.short	0x0101
        /*0702*/ 	.byte	0xff
	.zero		1


	//   ....[95]....
        /*0704*/ 	.word	0x00005120
        /*0708*/ 	.word	0x000000ff
        /*070c*/ 	.word	0x000000d8
        /*0710*/ 	.short	0x010a
        /*0712*/ 	.byte	0x15
	.zero		1


	//   ....[96]....
        /*0714*/ 	.word	0x000052a0
        /*0718*/ 	.word	0x000000ff
        /*071c*/ 	.word	0x000000b0
        /*0720*/ 	.short	0x010a
        /*0722*/ 	.byte	0x15
	.zero		1


	//   ....[97]....
        /*0724*/ 	.word	0x00005410
        /*0728*/ 	.word	0x000000ff
        /*072c*/ 	.word	0x00000090
        /*0730*/ 	.short	0x010b
        /*0732*/ 	.byte	0x15
	.zero		1


	//   ....[98]....
        /*0734*/ 	.word	0x00005420
        /*0738*/ 	.word	0x000000ff
        /*073c*/ 	.word	0x00000000
        /*0740*/ 	.short	0x0101
        /*0742*/ 	.byte	0x28
	.zero		1


	//   ....[99]....
        /*0744*/ 	.word	0x00005430
        /*0748*/ 	.word	0x000000ff
        /*074c*/ 	.word	0x000000b8
        /*0750*/ 	.short	0x010a
        /*0752*/ 	.byte	0x15
	.zero		1


	//   ....[100]....
        /*0754*/ 	.word	0x00005580
        /*0758*/ 	.word	0x000000ff
        /*075c*/ 	.word	0x00000098
        /*0760*/ 	.short	0x010b
        /*0762*/ 	.byte	0x15
	.zero		1


	//   ....[101]....
        /*0764*/ 	.word	0x00005590
        /*0768*/ 	.word	0x000000ff
        /*076c*/ 	.word	0x00000000
        /*0770*/ 	.short	0x0101
        /*0772*/ 	.byte	0x27
	.zero		1


	//   ....[102]....
        /*0774*/ 	.word	0x000055a0
        /*0778*/ 	.word	0x000000ff
        /*077c*/ 	.word	0x000000c0
        /*0780*/ 	.short	0x010a
        /*0782*/ 	.byte	0x15
	.zero		1


	//   ....[103]....
        /*0784*/ 	.word	0x000056e0
        /*0788*/ 	.word	0x000000ff
        /*078c*/ 	.word	0x000000a0
        /*0790*/ 	.short	0x010b
        /*0792*/ 	.byte	0x15
	.zero		1


	//   ....[104]....
        /*0794*/ 	.word	0x000056f0
        /*0798*/ 	.word	0x000000ff
        /*079c*/ 	.word	0x00000000
        /*07a0*/ 	.short	0x0101
        /*07a2*/ 	.byte	0x26
	.zero		1


	//   ....[105]....
        /*07a4*/ 	.word	0x00005700
        /*07a8*/ 	.word	0x000000ff
        /*07ac*/ 	.word	0x000000c8
        /*07b0*/ 	.short	0x010a
        /*07b2*/ 	.byte	0x15
	.zero		1


	//   ....[106]....
        /*07b4*/ 	.word	0x00005900
        /*07b8*/ 	.word	0x000000ff
        /*07bc*/ 	.word	0x000000a8
        /*07c0*/ 	.short	0x010b
        /*07c2*/ 	.byte	0x15
	.zero		1


	//   ....[107]....
        /*07c4*/ 	.word	0x00005910
        /*07c8*/ 	.word	0x000000ff
        /*07cc*/ 	.word	0x00000000
        /*07d0*/ 	.short	0x0101
        /*07d2*/ 	.byte	0x25
	.zero		1


	//   ....[108]....
        /*07d4*/ 	.word	0x00005940
        /*07d8*/ 	.word	0x000000ff
        /*07dc*/ 	.word	0x000000b0
        /*07e0*/ 	.short	0x010a
        /*07e2*/ 	.byte	0x15
	.zero		1


	//   ....[109]....
        /*07e4*/ 	.word	0x00005960
        /*07e8*/ 	.word	0x000000ff
        /*07ec*/ 	.word	0x000000b8
        /*07f0*/ 	.short	0x010a
        /*07f2*/ 	.byte	0x15
	.zero		1


	//   ....[110]....
        /*07f4*/ 	.word	0x00005980
        /*07f8*/ 	.word	0x000000ff
        /*07fc*/ 	.word	0x000000c0
        /*0800*/ 	.short	0x010a
        /*0802*/ 	.byte	0x15
	.zero		1


	//   ....[111]....
        /*0804*/ 	.word	0x000059c0
        /*0808*/ 	.word	0x00000000
        /*080c*/ 	.word	0x000000c8
        /*0810*/ 	.short	0x010a
        /*0812*/ 	.byte	0xff
	.zero		1


	//   ....[112]....
        /*0814*/ 	.word	0x00005cd0
        /*0818*/ 	.word	0x00000003
        /*081c*/ 	.word	0x000000e0
        /*0820*/ 	.short	0x010a
        /*0822*/ 	.byte	0xff
	.zero		1


	//   ....[113]....
        /*0824*/ 	.word	0x00005e50
        /*0828*/ 	.word	0x00000000
        /*082c*/ 	.word	0x00000000
        /*0830*/ 	.short	0x0101
        /*0832*/ 	.byte	0xff
	.zero		1


	//   ....[114]....
        /*0834*/ 	.word	0x00006990
        /*0838*/ 	.word	0x000000ff
        /*083c*/ 	.word	0x00000090
        /*0840*/ 	.short	0x010a
        /*0842*/ 	.byte	0x2c
	.zero		1


	//   ....[115]....
        /*0844*/ 	.word	0x000069d0
        /*0848*/ 	.word	0x00000046
        /*084c*/ 	.word	0x00000100
        /*0850*/ 	.short	0x010a
        /*0852*/ 	.byte	0xff
	.zero		1


	//   ....[116]....
        /*0854*/ 	.word	0x00006ac0
        /*0858*/ 	.word	0x000000ff
        /*085c*/ 	.word	0x00000090
        /*0860*/ 	.short	0x010a
        /*0862*/ 	.byte	0x2c
	.zero		1


	//   ....[117]....
        /*0864*/ 	.word	0x00006bb0
        /*0868*/ 	.word	0x00000046
        /*086c*/ 	.word	0x00000100
        /*0870*/ 	.short	0x010a
        /*0872*/ 	.byte	0xff
	.zero		1


	//   ....[118]....
        /*0874*/ 	.word	0x00007380
        /*0878*/ 	.word	0x00000000
        /*087c*/ 	.word	0x00000000
        /*0880*/ 	.short	0x0101
        /*0882*/ 	.byte	0xff
	.zero		1


	//   ....[119]....
        /*0884*/ 	.word	0x00007390
        /*0888*/ 	.word	0x00000002
        /*088c*/ 	.word	0x00000090
        /*0890*/ 	.short	0x010a
        /*0892*/ 	.byte	0xff
	.zero		1


	//   ....[120]....
        /*0894*/ 	.word	0x00007470
        /*0898*/ 	.word	0x00000002
        /*089c*/ 	.word	0x00000090
        /*08a0*/ 	.short	0x010a
        /*08a2*/ 	.byte	0xff
	.zero		1


	//   ....[121]....
        /*08a4*/ 	.word	0x00007ce0
        /*08a8*/ 	.word	0x00000000
        /*08ac*/ 	.word	0x00000000
        /*08b0*/ 	.short	0x0101
        /*08b2*/ 	.byte	0xff
	.zero		1


	//   ....[122]....
        /*08b4*/ 	.word	0x00007d00
        /*08b8*/ 	.word	0x00000006
        /*08bc*/ 	.word	0x00000090
        /*08c0*/ 	.short	0x010a
        /*08c2*/ 	.byte	0xff
	.zero		1


	//   ....[123]....
        /*08c4*/ 	.word	0x00007dd0
        /*08c8*/ 	.word	0x00000006
        /*08cc*/ 	.word	0x00000090
        /*08d0*/ 	.short	0x010a
        /*08d2*/ 	.byte	0xff
	.zero		1


	//   ....[124]....
        /*08d4*/ 	.word	0x00008630
        /*08d8*/ 	.word	0x0000000e
        /*08dc*/ 	.word	0x00000000
        /*08e0*/ 	.short	0x0101
        /*08e2*/ 	.byte	0xff
	.zero		1


	//   ....[125]....
        /*08e4*/ 	.word	0x00008650
        /*08e8*/ 	.word	0x00000000
        /*08ec*/ 	.word	0x00000090
        /*08f0*/ 	.short	0x010a
        /*08f2*/ 	.byte	0xff
	.zero		1


	//   ....[126]....
        /*08f4*/ 	.word	0x00008720
        /*08f8*/ 	.word	0x00000000
        /*08fc*/ 	.word	0x00000090
        /*0900*/ 	.short	0x010a
        /*0902*/ 	.byte	0xff
	.zero		1


	//   ....[127]....
        /*0904*/ 	.word	0x00008a30
        /*0908*/ 	.word	0x00000046
        /*090c*/ 	.word	0x00000000
        /*0910*/ 	.short	0x0101
        /*0912*/ 	.byte	0xff
	.zero		1


	//   ....[128]....
        /*0914*/ 	.word	0x00008fd0
        /*0918*/ 	.word	0x00000000
        /*091c*/ 	.word	0x00000000
        /*0920*/ 	.short	0x0101
        /*0922*/ 	.byte	0xff
	.zero		1


	//   ....[129]....
        /*0924*/ 	.word	0x00009280
        /*0928*/ 	.word	0x000000ff
        /*092c*/ 	.word	0x00000000
        /*0930*/ 	.short	0x0101
        /*0932*/ 	.byte	0x04
	.zero		1


	//   ....[130]....
        /*0934*/ 	.word	0x000092a0
        /*0938*/ 	.word	0x00000000
        /*093c*/ 	.word	0x00000150
        /*0940*/ 	.short	0x010a
        /*0942*/ 	.byte	0xff
	.zero		1


	//   ....[131]....
        /*0944*/ 	.word	0x00009300
        /*0948*/ 	.word	0x00000000
        /*094c*/ 	.word	0x00000048
        /*0950*/ 	.short	0x010a
        /*0952*/ 	.byte	0xff
	.zero		1


	//   ....[132]....
        /*0954*/ 	.word	0x00009360
        /*0958*/ 	.word	0x00000000
        /*095c*/ 	.word	0x00000048
        /*0960*/ 	.short	0x010a
        /*0962*/ 	.byte	0xff
	.zero		1


	//   ....[133]....
        /*0964*/ 	.word	0x000093b0
        /*0968*/ 	.word	0x00000003
        /*096c*/ 	.word	0x000000e0
        /*0970*/ 	.short	0x010a
        /*0972*/ 	.byte	0xff
	.zero		1


	//   ....[134]....
        /*0974*/ 	.word	0x00009410
        /*0978*/ 	.word	0x00000000
        /*097c*/ 	.word	0x00000000
        /*0980*/ 	.short	0x010a
        /*0982*/ 	.byte	0xff
	.zero		1


	//   ....[135]....
        /*0984*/ 	.word	0x00009470
        /*0988*/ 	.word	0x00000000
        /*098c*/ 	.word	0x00000000
        /*0990*/ 	.short	0x010a
        /*0992*/ 	.byte	0xff
	.zero		1


	//   ....[136]....
        /*0994*/ 	.word	0x000094d0
        /*0998*/ 	.word	0x00000000
        /*099c*/ 	.word	0x00000000
        /*09a0*/ 	.short	0x010a
        /*09a2*/ 	.byte	0xff
	.zero		1


	//   ....[137]....
        /*09a4*/ 	.word	0x00009530
        /*09a8*/ 	.word	0x00000000
        /*09ac*/ 	.word	0x00000000
        /*09b0*/ 	.short	0x010a
        /*09b2*/ 	.byte	0xff
	.zero		1


	//   ....[138]....
        /*09b4*/ 	.word	0x00009590
        /*09b8*/ 	.word	0x00000000
        /*09bc*/ 	.word	0x00000000
        /*09c0*/ 	.short	0x010a
        /*09c2*/ 	.byte	0xff
	.zero		1


	//   ....[139]....
        /*09c4*/ 	.word	0x000095f0
        /*09c8*/ 	.word	0x00000000
        /*09cc*/ 	.word	0x00000000
        /*09d0*/ 	.short	0x010a
        /*09d2*/ 	.byte	0xff
	.zero		1


	//   ....[140]....
        /*09d4*/ 	.word	0x00009650
        /*09d8*/ 	.word	0x00000000
        /*09dc*/ 	.word	0x00000000
        /*09e0*/ 	.short	0x010a
        /*09e2*/ 	.byte	0xff
	.zero		1


	//   ....[141]....
        /*09e4*/ 	.word	0x000096b0
        /*09e8*/ 	.word	0x00000000
        /*09ec*/ 	.word	0x00000000
        /*09f0*/ 	.short	0x010a
        /*09f2*/ 	.byte	0xff
	.zero		1


	//   ....[142]....
        /*09f4*/ 	.word	0x00009700
        /*09f8*/ 	.word	0x00000000
        /*09fc*/ 	.word	0x00000140
        /*0a00*/ 	.short	0x010a
        /*0a02*/ 	.byte	0xff
	.zero		1


	//   ....[143]....
        /*0a04*/ 	.word	0x00009760
        /*0a08*/ 	.word	0x00000000
        /*0a0c*/ 	.word	0x000000f0
        /*0a10*/ 	.short	0x010a
        /*0a12*/ 	.byte	0xff
	.zero		1


	//   ....[144]....
        /*0a14*/ 	.word	0x000097b0
        /*0a18*/ 	.word	0x00000000
        /*0a1c*/ 	.word	0x000000e0
        /*0a20*/ 	.short	0x010a
        /*0a22*/ 	.byte	0xff
	.zero		1


	//   ....[145]....
        /*0a24*/ 	.word	0x00009810
        /*0a28*/ 	.word	0x00000000
        /*0a2c*/ 	.word	0x000000f0
        /*0a30*/ 	.short	0x010a
        /*0a32*/ 	.byte	0xff
	.zero		1


	//   ....[146]....
        /*0a34*/ 	.word	0x00009870
        /*0a38*/ 	.word	0x00000005
        /*0a3c*/ 	.word	0x00000008
        /*0a40*/ 	.short	0x010a
        /*0a42*/ 	.byte	0xff
	.zero		1


	//   ....[147]....
        /*0a44*/ 	.word	0x00009960
        /*0a48*/ 	.word	0x00000003
        /*0a4c*/ 	.word	0x00000008
        /*0a50*/ 	.short	0x010a
        /*0a52*/ 	.byte	0xff
	.zero		1


	//   ....[148]....
        /*0a54*/ 	.word	0x000099b0
        /*0a58*/ 	.word	0x00000000
        /*0a5c*/ 	.word	0x000000e0
        /*0a60*/ 	.short	0x010a
        /*0a62*/ 	.byte	0xff
	.zero		1


	//   ....[149]....
        /*0a64*/ 	.word	0x00009a10
        /*0a68*/ 	.word	0x00000000
        /*0a6c*/ 	.word	0x00000120
        /*0a70*/ 	.short	0x010a
        /*0a72*/ 	.byte	0xff
	.zero		1


	//   ....[150]....
        /*0a74*/ 	.word	0x00009a70
        /*0a78*/ 	.word	0x00000000
        /*0a7c*/ 	.word	0x00000000
        /*0a80*/ 	.short	0x010a
        /*0a82*/ 	.byte	0xff
	.zero		1


	//   ....[151]....
        /*0a84*/ 	.word	0x00009ad0
        /*0a88*/ 	.word	0x00000000
        /*0a8c*/ 	.word	0x00000000
        /*0a90*/ 	.short	0x010a
        /*0a92*/ 	.byte	0xff
	.zero		1


	//   ....[152]....
        /*0a94*/ 	.word	0x00009b30
        /*0a98*/ 	.word	0x00000000
        /*0a9c*/ 	.word	0x00000000
        /*0aa0*/ 	.short	0x010a
        /*0aa2*/ 	.byte	0xff
	.zero		1


	//   ....[153]....
        /*0aa4*/ 	.word	0x00009b90
        /*0aa8*/ 	.word	0x00000000
        /*0aac*/ 	.word	0x00000000
        /*0ab0*/ 	.short	0x010a
        /*0ab2*/ 	.byte	0xff
	.zero		1


	//   ....[154]....
        /*0ab4*/ 	.word	0x00009bf0
        /*0ab8*/ 	.word	0x00000000
        /*0abc*/ 	.word	0x00000160
        /*0ac0*/ 	.short	0x010a
        /*0ac2*/ 	.byte	0xff
	.zero		1


	//   ....[155]....
        /*0ac4*/ 	.word	0x00009c40
        /*0ac8*/ 	.word	0x0000000c
        /*0acc*/ 	.word	0x000000e0
        /*0ad0*/ 	.short	0x010a
        /*0ad2*/ 	.byte	0xff
	.zero		1


	//   ....[156]....
        /*0ad4*/ 	.word	0x00009ca0
        /*0ad8*/ 	.word	0x00000000
        /*0adc*/ 	.word	0x000000d8
        /*0ae0*/ 	.short	0x010a
        /*0ae2*/ 	.byte	0xff
	.zero		1


	//   ....[157]....
        /*0ae4*/ 	.word	0x00009d00
        /*0ae8*/ 	.word	0x00000000
        /*0aec*/ 	.word	0x000000b0
        /*0af0*/ 	.short	0x010a
        /*0af2*/ 	.byte	0xff
	.zero		1


	//   ....[158]....
        /*0af4*/ 	.word	0x00009d60
        /*0af8*/ 	.word	0x00000000
        /*0afc*/ 	.word	0x000000b8
        /*0b00*/ 	.short	0x010a
        /*0b02*/ 	.byte	0xff
	.zero		1


	//   ....[159]....
        /*0b04*/ 	.word	0x00009dc0
        /*0b08*/ 	.word	0x00000000
        /*0b0c*/ 	.word	0x000000c0
        /*0b10*/ 	.short	0x010a
        /*0b12*/ 	.byte	0xff
	.zero		1


	//   ....[160]....
        /*0b14*/ 	.word	0x00009e20
        /*0b18*/ 	.word	0x00000000
        /*0b1c*/ 	.word	0x000000c8
        /*0b20*/ 	.short	0x010a
        /*0b22*/ 	.byte	0xff
	.zero		1


	//   ....[161]....
        /*0b24*/ 	.word	0x00009e80
        /*0b28*/ 	.word	0x00000000
        /*0b2c*/ 	.word	0x000000b0
        /*0b30*/ 	.short	0x010a
        /*0b32*/ 	.byte	0xff
	.zero		1


	//   ....[162]....
        /*0b34*/ 	.word	0x00009ee0
        /*0b38*/ 	.word	0x00000000
        /*0b3c*/ 	.word	0x000000b8
        /*0b40*/ 	.short	0x010a
        /*0b42*/ 	.byte	0xff
	.zero		1


	//   ....[163]....
        /*0b44*/ 	.word	0x00009f40
        /*0b48*/ 	.word	0x00000000
        /*0b4c*/ 	.word	0x000000c0
        /*0b50*/ 	.short	0x010a
        /*0b52*/ 	.byte	0xff
	.zero		1


	//   ....[164]....
        /*0b54*/ 	.word	0x00009f90
        /*0b58*/ 	.word	0x00000003
        /*0b5c*/ 	.word	0x000000e0
        /*0b60*/ 	.short	0x010a
        /*0b62*/ 	.byte	0xff
	.zero		1


	//   ....[165]....
        /*0b64*/ 	.word	0x00009ff0
        /*0b68*/ 	.word	0x00000002
        /*0b6c*/ 	.word	0x00000090
        /*0b70*/ 	.short	0x010a
        /*0b72*/ 	.byte	0xff
	.zero		1


	//   ....[166]....
        /*0b74*/ 	.word	0x0000a040
        /*0b78*/ 	.word	0x00000046
        /*0b7c*/ 	.word	0x00000100
        /*0b80*/ 	.short	0x010a
        /*0b82*/ 	.byte	0xff
	.zero		1


	//   ....[167]....
        /*0b84*/ 	.word	0x0000a090
        /*0b88*/ 	.word	0x00000002
        /*0b8c*/ 	.word	0x00000090
        /*0b90*/ 	.short	0x010a
        /*0b92*/ 	.byte	0xff
	.zero		1


	//   ....[168]....
        /*0b94*/ 	.word	0x0000a0e0
        /*0b98*/ 	.word	0x00000006
        /*0b9c*/ 	.word	0x00000090
        /*0ba0*/ 	.short	0x010a
        /*0ba2*/ 	.byte	0xff
	.zero		1


	//   ....[169]....
        /*0ba4*/ 	.word	0x0000a130
        /*0ba8*/ 	.word	0x00000000
        /*0bac*/ 	.word	0x00000090
        /*0bb0*/ 	.short	0x010a
        /*0bb2*/ 	.byte	0xff
	.zero		1


	//----- nvinfo : EIATTR_NUM_MBARRIERS
	.align		4
.L_47:
        /*0bb4*/ 	.byte	0x03, 0x38
        /*0bb6*/ 	.short	0x002d


	//----- nvinfo : EIATTR_EXIT_INSTR_OFFSETS
	.align		4
        /*0bb8*/ 	.byte	0x04, 0x1c
        /*0bba*/ 	.short	(.L_49 - .L_48)


	//   ....[0]....
.L_48:
        /*0bbc*/ 	.word	0x00002f70


	//   ....[1]....
        /*0bc0*/ 	.word	0x00003480


	//   ....[2]....
        /*0bc4*/ 	.word	0x000034e0


	//   ....[3]....
        /*0bc8*/ 	.word	0x00004870


	//   ....[4]....
        /*0bcc*/ 	.word	0x000059f0


	//   ....[5]....
        /*0bd0*/ 	.word	0x00005a30


	//   ....[6]....
        /*0bd4*/ 	.word	0x00009160


	//   ....[7]....
        /*0bd8*/ 	.word	0x000091e0


	//   ....[8]....
        /*0bdc*/ 	.word	0x00009210


	//   ....[9]....
        /*0be0*/ 	.word	0x00009290


	//----- nvinfo : EIATTR_MAX_THREADS
	.align		4
.L_49:
        /*0be4*/ 	.byte	0x04, 0x05
        /*0be6*/ 	.short	(.L_51 - .L_50)
.L_50:
        /*0be8*/ 	.word	0x00000100
        /*0bec*/ 	.word	0x00000001
        /*0bf0*/ 	.word	0x00000001


	//----- nvinfo : EIATTR_CRS_STACK_SIZE
	.align		4
.L_51:
        /*0bf4*/ 	.byte	0x04, 0x1e
        /*0bf6*/ 	.short	(.L_53 - .L_52)
.L_52:
        /*0bf8*/ 	.word	0x00000000


	//----- nvinfo : EIATTR_CBANK_PARAM_SIZE
	.align		4
.L_53:
        /*0bfc*/ 	.byte	0x03, 0x19
        /*0bfe*/ 	.short	0x0800


	//----- nvinfo : EIATTR_PARAM_CBANK
	.align		4
        /*0c00*/ 	.byte	0x04, 0x0a
        /*0c02*/ 	.short	(.L_55 - .L_54)
	.align		4
.L_54:
        /*0c04*/ 	.word	index@(.nv.constant0._ZN7cutlass13device_kernelINS_4gemm6kernel13GemmUniversalIN4cute5tupleIJiiiiEEENS1_10collective13CollectiveMmaINS1_35MainloopSm100TmaUmmaWarpSpecializedILi9ELi2ELi4ENS5_IJNS4_1CILi2EEESB_NSA_ILi1EEEEEEEENS5_IJNSA_ILi256EEENSA_ILi64EEENSA_ILi32EEEEEENS_10tfloat32_tENS5_IJlSC_lEEESJ_SK_NS4_8TiledMMAINS4_8MMA_AtomIJNS4_23SM100_MMA_TF32_2x1SM_SSISJ_SJ_fLi256ELi64ELNS4_4UMMA5MajorE0ELSP_0ELNSO_7ScaleInE0ELSQ_0EEEEEENS4_6LayoutINS5_IJSC_SC_SC_EEENS5_IJNSA_ILi0EEESV_SV_EEEEENS5_IJNS4_10UnderscoreESY_SY_EEEEENS4_28SM100_TMA_2SM_LOAD_MULTICASTENS4_14ComposedLayoutINS4_7SwizzleILi3ELi4ELi3EEENS4_18smem_ptr_flag_bitsILi32EEENST_INS5_IJNSA_ILi8EEESH_EEENS5_IJSH_SC_EEEEEEEvNS4_8identityENS4_18SM100_TMA_2SM_LOADES1B_vS1C_EENS_8epilogue10collective18CollectiveEpilogueINS1F_23Sm100TmaWarpSpecializedILi4ELi2ELi16ELb1ELb0EEEJNS5_IJNSA_ILi128EEESG_SH_EEENS5_IJNST_IS1K_SC_EENST_INSA_ILi16EEESC_EEEEESJ_SK_SJ_SK_NS1F_6fusion15FusionCallbacksIS1J_NS1Q_17LinearCombinationISJ_fSJ_fLNS_15FloatRoundStyleE2EEES1L_S1P_JEEENS4_5SM1004TMEM4LOAD26SM100_TMEM_LOAD_32dp32b16xENS4_13SM90_TMA_LOADENS12_INS13_ILi2ELi4ELi3EEES16_NST_INS5_IJS17_S1N_EEENS5_IJS1N_SC_EEEEEEENS4_39AutoVectorizingCopyWithAssumedAlignmentILi128EEENS4_14SM90_TMA_STOREES25_S27_S27_EEEvvEEEEvNT_6ParamsE)
        /*0c08*/ 	.short	0x0380
        /*0c0a*/ 	.short	0x0800


	//----- nvinfo : EIATTR_SW_WAR
	.align		4
.L_55:
        /*0c0c*/ 	.byte	0x04, 0x36
        /*0c0e*/ 	.short	(.L_57 - .L_56)
.L_56:
        /*0c10*/ 	.word	0x00000008
.L_57:


//--------------------- .nv.callgraph             --------------------------
	.section	.nv.callgraph,"",@"SHT_CUDA_CALLGRAPH"
	.align	4
	.sectionentsize	8
	.align		4
        /*0000*/ 	.word	0x00000000
	.align		4
        /*0004*/ 	.word	0xffffffff
	.align		4
        /*0008*/ 	.word	index@(_ZN7cutlass13device_kernelINS_4gemm6kernel13GemmUniversalIN4cute5tupleIJiiiiEEENS1_10collective13CollectiveMmaINS1_35MainloopSm100TmaUmmaWarpSpecializedILi9ELi2ELi4ENS5_IJNS4_1CILi2EEESB_NSA_ILi1EEEEEEEENS5_IJNSA_ILi256EEENSA_ILi64EEENSA_ILi32EEEEEENS_10tfloat32_tENS5_IJlSC_lEEESJ_SK_NS4_8TiledMMAINS4_8MMA_AtomIJNS4_23SM100_MMA_TF32_2x1SM_SSISJ_SJ_fLi256ELi64ELNS4_4UMMA5MajorE0ELSP_0ELNSO_7ScaleInE0ELSQ_0EEEEEENS4_6LayoutINS5_IJSC_SC_SC_EEENS5_IJNSA_ILi0EEESV_SV_EEEEENS5_IJNS4_10UnderscoreESY_SY_EEEEENS4_28SM100_TMA_2SM_LOAD_MULTICASTENS4_14ComposedLayoutINS4_7SwizzleILi3ELi4ELi3EEENS4_18smem_ptr_flag_bitsILi32EEENST_INS5_IJNSA_ILi8EEESH_EEENS5_IJSH_SC_EEEEEEEvNS4_8identityENS4_18SM100_TMA_2SM_LOADES1B_vS1C_EENS_8epilogue10collective18CollectiveEpilogueINS1F_23Sm100TmaWarpSpecializedILi4ELi2ELi16ELb1ELb0EEEJNS5_IJNSA_ILi128EEESG_SH_EEENS5_IJNST_IS1K_SC_EENST_INSA_ILi16EEESC_EEEEESJ_SK_SJ_SK_NS1F_6fusion15FusionCallbacksIS1J_NS1Q_17LinearCombinationISJ_fSJ_fLNS_15FloatRoundStyleE2EEES1L_S1P_JEEENS4_5SM1004TMEM4LOAD26SM100_TMEM_LOAD_32dp32b16xENS4_13SM90_TMA_LOADENS12_INS13_ILi2ELi4ELi3EEES16_NST_INS5_IJS17_S1N_EEENS5_IJS1N_SC_EEEEEEENS4_39AutoVectorizingCopyWithAssumedAlignmentILi128EEENS4_14SM90_TMA_STOREES25_S27_S27_EEEvvEEEEvNT_6ParamsE)
	.align		4
        /*000c*/ 	.word	index@(__assertfail)
	.align		4
        /*0010*/ 	.word	0x00000000
	.align		4
        /*0014*/ 	.word	0xfffffffe
	.align		4
        /*0018*/ 	.word	0x00000000
	.align		4
        /*001c*/ 	.word	0xfffffffd
	.align		4
        /*0020*/ 	.word	0x00000000
	.align		4
        /*0024*/ 	.word	0xfffffffc


//--------------------- .nv.constant4             --------------------------
	.section	.nv.constant4,"a",@progbits
	.align	8
	.align		8
.nv.constant4:
        /*0000*/ 	.dword	__assertfail
	.align		8
        /*0008*/ 	.dword	__unnamed_1
	.align		8
        /*0010*/ 	.dword	__unnamed_2
	.align		8
        /*0018*/ 	.dword	_ZN40_INTERNAL_ad75da83_4_k_cu_0ffdf379_386624cuda3std3__45__cpo5beginE
	.align		8
        /*0020*/ 	.dword	_ZN40_INTERNAL_ad75da83_4_k_cu_0ffdf379_386624cuda3std3__45__cpo3endE
	.align		8
        /*0028*/ 	.dword	_ZN40_INTERNAL_ad75da83_4_k_cu_0ffdf379_386624cuda3std3__45__cpo6cbeginE
	.align		8
        /*0030*/ 	.dword	_ZN40_INTERNAL_ad75da83_4_k_cu_0ffdf379_386624cuda3std3__45__cpo4cendE
	.align		8
        /*0038*/ 	.dword	_ZN40_INTERNAL_ad75da83_4_k_cu_0ffdf379_386624cuda3std3__442_GLOBAL__N__ad75da83_4_k_cu_0ffdf379_386626ignoreE
	.align		8
        /*0040*/ 	.dword	_ZN40_INTERNAL_ad75da83_4_k_cu_0ffdf379_386624cuda3std3__419piecewise_constructE
	.align		8
        /*0048*/ 	.dword	_ZN40_INTERNAL_ad75da83_4_k_cu_0ffdf379_386624cuda3std3__48in_placeE
	.align		8
        /*0050*/ 	.dword	_ZN40_INTERNAL_ad75da83_4_k_cu_0ffdf379_386624cuda3std6ranges3__45__cpo4swapE
	.align		8
        /*0058*/ 	.dword	_ZN40_INTERNAL_ad75da83_4_k_cu_0ffdf379_386624cuda3std6ranges3__45__cpo9iter_moveE
	.align		8
        /*0060*/ 	.dword	_ZN40_INTERNAL_ad75da83_4_k_cu_0ffdf379_386624cute7productE
	.align		8
        /*0068*/ 	.dword	_ZN40_INTERNAL_ad75da83_4_k_cu_0ffdf379_386624cute1_E
	.align		8
        /*0070*/ 	.dword	$str$25
	.align		8
        /*0078*/ 	.dword	$str$26
	.align		8
        /*0080*/ 	.dword	$str$27
	.align		8
        /*0088*/ 	.dword	$str$28


//--------------------- .text._ZN7cutlass13device_kernelINS_4gemm6kernel13GemmUniversalIN4cute5tupleIJiiiiEEENS1_10collective13CollectiveMmaINS1_35MainloopSm100TmaUmmaWarpSpecializedILi9ELi2ELi4ENS5_IJNS4_1CILi2EEESB_NSA_ILi1EEEEEEEENS5_IJNSA_ILi256EEENSA_ILi64EEENSA_ILi32EEEEEENS_10tfloat32_tENS5_IJlSC_lEEESJ_SK_NS4_8TiledMMAINS4_8MMA_AtomIJNS4_23SM100_MMA_TF32_2x1SM_SSISJ_SJ_fLi256ELi64ELNS4_4UMMA5MajorE0ELSP_0ELNSO_7ScaleInE0ELSQ_0EEEEEENS4_6LayoutINS5_IJSC_SC_SC_EEENS5_IJNSA_ILi0EEESV_SV_EEEEENS5_IJNS4_10UnderscoreESY_SY_EEEEENS4_28SM100_TMA_2SM_LOAD_MULTICASTENS4_14ComposedLayoutINS4_7SwizzleILi3ELi4ELi3EEENS4_18smem_ptr_flag_bitsILi32EEENST_INS5_IJNSA_ILi8EEESH_EEENS5_IJSH_SC_EEEEEEEvNS4_8identityENS4_18SM100_TMA_2SM_LOADES1B_vS1C_EENS_8epilogue10collective18CollectiveEpilogueINS1F_23Sm100TmaWarpSpecializedILi4ELi2ELi16ELb1ELb0EEEJNS5_IJNSA_ILi128EEESG_SH_EEENS5_IJNST_IS1K_SC_EENST_INSA_ILi16EEESC_EEEEESJ_SK_SJ_SK_NS1F_6fusion15FusionCallbacksIS1J_NS1Q_17LinearCombinationISJ_fSJ_fLNS_15FloatRoundStyleE2EEES1L_S1P_JEEENS4_5SM1004TMEM4LOAD26SM100_TMEM_LOAD_32dp32b16xENS4_13SM90_TMA_LOADENS12_INS13_ILi2ELi4ELi3EEES16_NST_INS5_IJS17_S1N_EEENS5_IJS1N_SC_EEEEEEENS4_39AutoVectorizingCopyWithAssumedAlignmentILi128EEENS4_14SM90_TMA_STOREES25_S27_S27_EEEvvEEEEvNT_6ParamsE --------------------------
	.section	.text._ZN7cutlass13device_kernelINS_4gemm6kernel13GemmUniversalIN4cute5tupleIJiiiiEEENS1_10collective13CollectiveMmaINS1_35MainloopSm100TmaUmmaWarpSpecializedILi9ELi2ELi4ENS5_IJNS4_1CILi2EEESB_NSA_ILi1EEEEEEEENS5_IJNSA_ILi256EEENSA_ILi64EEENSA_ILi32EEEEEENS_10tfloat32_tENS5_IJlSC_lEEESJ_SK_NS4_8TiledMMAINS4_8MMA_AtomIJNS4_23SM100_MMA_TF32_2x1SM_SSISJ_SJ_fLi256ELi64ELNS4_4UMMA5MajorE0ELSP_0ELNSO_7ScaleInE0ELSQ_0EEEEEENS4_6LayoutINS5_IJSC_SC_SC_EEENS5_IJNSA_ILi0EEESV_SV_EEEEENS5_IJNS4_10UnderscoreESY_SY_EEEEENS4_28SM100_TMA_2SM_LOAD_MULTICASTENS4_14ComposedLayoutINS4_7SwizzleILi3ELi4ELi3EEENS4_18smem_ptr_flag_bitsILi32EEENST_INS5_IJNSA_ILi8EEESH_EEENS5_IJSH_SC_EEEEEEEvNS4_8identityENS4_18SM100_TMA_2SM_LOADES1B_vS1C_EENS_8epilogue10collective18CollectiveEpilogueINS1F_23Sm100TmaWarpSpecializedILi4ELi2ELi16ELb1ELb0EEEJNS5_IJNSA_ILi128EEESG_SH_EEENS5_IJNST_IS1K_SC_EENST_INSA_ILi16EEESC_EEEEESJ_SK_SJ_SK_NS1F_6fusion15FusionCallbacksIS1J_NS1Q_17LinearCombinationISJ_fSJ_fLNS_15FloatRoundStyleE2EEES1L_S1P_JEEENS4_5SM1004TMEM4LOAD26SM100_TMEM_LOAD_32dp32b16xENS4_13SM90_TMA_LOADENS12_INS13_ILi2ELi4ELi3EEES16_NST_INS5_IJS17_S1N_EEENS5_IJS1N_SC_EEEEEEENS4_39AutoVectorizingCopyWithAssumedAlignmentILi128EEENS4_14SM90_TMA_STOREES25_S27_S27_EEEvvEEEEvNT_6ParamsE,"ax",@progbits
	.align	128
.text._ZN7cutlass13device_kernelINS_4gemm6kernel13GemmUniversalIN4cute5tupleIJiiiiEEENS1_10collective13CollectiveMmaINS1_35MainloopSm100TmaUmmaWarpSpecializedILi9ELi2ELi4ENS5_IJNS4_1CILi2EEESB_NSA_ILi1EEEEEEEENS5_IJNSA_ILi256EEENSA_ILi64EEENSA_ILi32EEEEEENS_10tfloat32_tENS5_IJlSC_lEEESJ_SK_NS4_8TiledMMAINS4_8MMA_AtomIJNS4_23SM100_MMA_TF32_2x1SM_SSISJ_SJ_fLi256ELi64ELNS4_4UMMA5MajorE0ELSP_0ELNSO_7ScaleInE0ELSQ_0EEEEEENS4_6LayoutINS5_IJSC_SC_SC_EEENS5_IJNSA_ILi0EEESV_SV_EEEEENS5_IJNS4_10UnderscoreESY_SY_EEEEENS4_28SM100_TMA_2SM_LOAD_MULTICASTENS4_14ComposedLayoutINS4_7SwizzleILi3ELi4ELi3EEENS4_18smem_ptr_flag_bitsILi32EEENST_INS5_IJNSA_ILi8EEESH_EEENS5_IJSH_SC_EEEEEEEvNS4_8identityENS4_18SM100_TMA_2SM_LOADES1B_vS1C_EENS_8epilogue10collective18CollectiveEpilogueINS1F_23Sm100TmaWarpSpecializedILi4ELi2ELi16ELb1ELb0EEEJNS5_IJNSA_ILi128EEESG_SH_EEENS5_IJNST_IS1K_SC_EENST_INSA_ILi16EEESC_EEEEESJ_SK_SJ_SK_NS1F_6fusion15FusionCallbacksIS1J_NS1Q_17LinearCombinationISJ_fSJ_fLNS_15FloatRoundStyleE2EEES1L_S1P_JEEENS4_5SM1004TMEM4LOAD26SM100_TMEM_LOAD_32dp32b16xENS4_13SM90_TMA_LOADENS12_INS13_ILi2ELi4ELi3EEES16_NST_INS5_IJS17_S1N_EEENS5_IJS1N_SC_EEEEEEENS4_39AutoVectorizingCopyWithAssumedAlignmentILi128EEENS4_14SM90_TMA_STOREES25_S27_S27_EEEvvEEEEvNT_6ParamsE:
        .type           _ZN7cutlass13device_kernelINS_4gemm6kernel13GemmUniversalIN4cute5tupleIJiiiiEEENS1_10collective13CollectiveMmaINS1_35MainloopSm100TmaUmmaWarpSpecializedILi9ELi2ELi4ENS5_IJNS4_1CILi2EEESB_NSA_ILi1EEEEEEEENS5_IJNSA_ILi256EEENSA_ILi64EEENSA_ILi32EEEEEENS_10tfloat32_tENS5_IJlSC_lEEESJ_SK_NS4_8TiledMMAINS4_8MMA_AtomIJNS4_23SM100_MMA_TF32_2x1SM_SSISJ_SJ_fLi256ELi64ELNS4_4UMMA5MajorE0ELSP_0ELNSO_7ScaleInE0ELSQ_0EEEEEENS4_6LayoutINS5_IJSC_SC_SC_EEENS5_IJNSA_ILi0EEESV_SV_EEEEENS5_IJNS4_10UnderscoreESY_SY_EEEEENS4_28SM100_TMA_2SM_LOAD_MULTICASTENS4_14ComposedLayoutINS4_7SwizzleILi3ELi4ELi3EEENS4_18smem_ptr_flag_bitsILi32EEENST_INS5_IJNSA_ILi8EEESH_EEENS5_IJSH_SC_EEEEEEEvNS4_8identityENS4_18SM100_TMA_2SM_LOADES1B_vS1C_EENS_8epilogue10collective18CollectiveEpilogueINS1F_23Sm100TmaWarpSpecializedILi4ELi2ELi16ELb1ELb0EEEJNS5_IJNSA_ILi128EEESG_SH_EEENS5_IJNST_IS1K_SC_EENST_INSA_ILi16EEESC_EEEEESJ_SK_SJ_SK_NS1F_6fusion15FusionCallbacksIS1J_NS1Q_17LinearCombinationISJ_fSJ_fLNS_15FloatRoundStyleE2EEES1L_S1P_JEEENS4_5SM1004TMEM4LOAD26SM100_TMEM_LOAD_32dp32b16xENS4_13SM90_TMA_LOADENS12_INS13_ILi2ELi4ELi3EEES16_NST_INS5_IJS17_S1N_EEENS5_IJS1N_SC_EEEEEEENS4_39AutoVectorizingCopyWithAssumedAlignmentILi128EEENS4_14SM90_TMA_STOREES25_S27_S27_EEEvvEEEEvNT_6ParamsE,@function
        .size           _ZN7cutlass13device_kernelINS_4gemm6kernel13GemmUniversalIN4cute5tupleIJiiiiEEENS1_10collective13CollectiveMmaINS1_35MainloopSm100TmaUmmaWarpSpecializedILi9ELi2ELi4ENS5_IJNS4_1CILi2EEESB_NSA_ILi1EEEEEEEENS5_IJNSA_ILi256EEENSA_ILi64EEENSA_ILi32EEEEEENS_10tfloat32_tENS5_IJlSC_lEEESJ_SK_NS4_8TiledMMAINS4_8MMA_AtomIJNS4_23SM100_MMA_TF32_2x1SM_SSISJ_SJ_fLi256ELi64ELNS4_4UMMA5MajorE0ELSP_0ELNSO_7ScaleInE0ELSQ_0EEEEEENS4_6LayoutINS5_IJSC_SC_SC_EEENS5_IJNSA_ILi0EEESV_SV_EEEEENS5_IJNS4_10UnderscoreESY_SY_EEEEENS4_28SM100_TMA_2SM_LOAD_MULTICASTENS4_14ComposedLayoutINS4_7SwizzleILi3ELi4ELi3EEENS4_18smem_ptr_flag_bitsILi32EEENST_INS5_IJNSA_ILi8EEESH_EEENS5_IJSH_SC_EEEEEEEvNS4_8identityENS4_18SM100_TMA_2SM_LOADES1B_vS1C_EENS_8epilogue10collective18CollectiveEpilogueINS1F_23Sm100TmaWarpSpecializedILi4ELi2ELi16ELb1ELb0EEEJNS5_IJNSA_ILi128EEESG_SH_EEENS5_IJNST_IS1K_SC_EENST_INSA_ILi16EEESC_EEEEESJ_SK_SJ_SK_NS1F_6fusion15FusionCallbacksIS1J_NS1Q_17LinearCombinationISJ_fSJ_fLNS_15FloatRoundStyleE2EEES1L_S1P_JEEENS4_5SM1004TMEM4LOAD26SM100_TMEM_LOAD_32dp32b16xENS4_13SM90_TMA_LOADENS12_INS13_ILi2ELi4ELi3EEES16_NST_INS5_IJS17_S1N_EEENS5_IJS1N_SC_EEEEEEENS4_39AutoVectorizingCopyWithAssumedAlignmentILi128EEENS4_14SM90_TMA_STOREES25_S27_S27_EEEvvEEEEvNT_6ParamsE,(.L_x_213 - _ZN7cutlass13device_kernelINS_4gemm6kernel13GemmUniversalIN4cute5tupleIJiiiiEEENS1_10collective13CollectiveMmaINS1_35MainloopSm100TmaUmmaWarpSpecializedILi9ELi2ELi4ENS5_IJNS4_1CILi2EEESB_NSA_ILi1EEEEEEEENS5_IJNSA_ILi256EEENSA_ILi64EEENSA_ILi32EEEEEENS_10tfloat32_tENS5_IJlSC_lEEESJ_SK_NS4_8TiledMMAINS4_8MMA_AtomIJNS4_23SM100_MMA_TF32_2x1SM_SSISJ_SJ_fLi256ELi64ELNS4_4UMMA5MajorE0ELSP_0ELNSO_7ScaleInE0ELSQ_0EEEEEENS4_6LayoutINS5_IJSC_SC_SC_EEENS5_IJNSA_ILi0EEESV_SV_EEEEENS5_IJNS4_10UnderscoreESY_SY_EEEEENS4_28SM100_TMA_2SM_LOAD_MULTICASTENS4_14ComposedLayoutINS4_7SwizzleILi3ELi4ELi3EEENS4_18smem_ptr_flag_bitsILi32EEENST_INS5_IJNSA_ILi8EEESH_EEENS5_IJSH_SC_EEEEEEEvNS4_8identityENS4_18SM100_TMA_2SM_LOADES1B_vS1C_EENS_8epilogue10collective18CollectiveEpilogueINS1F_23Sm100TmaWarpSpecializedILi4ELi2ELi16ELb1ELb0EEEJNS5_IJNSA_ILi128EEESG_SH_EEENS5_IJNST_IS1K_SC_EENST_INSA_ILi16EEESC_EEEEESJ_SK_SJ_SK_NS1F_6fusion15FusionCallbacksIS1J_NS1Q_17LinearCombinationISJ_fSJ_fLNS_15FloatRoundStyleE2EEES1L_S1P_JEEENS4_5SM1004TMEM4LOAD26SM100_TMEM_LOAD_32dp32b16xENS4_13SM90_TMA_LOADENS12_INS13_ILi2ELi4ELi3EEES16_NST_INS5_IJS17_S1N_EEENS5_IJS1N_SC_EEEEEEENS4_39AutoVectorizingCopyWithAssumedAlignmentILi128EEENS4_14SM90_TMA_STOREES25_S27_S27_EEEvvEEEEvNT_6ParamsE)
        .other          _ZN7cutlass13device_kernelINS_4gemm6kernel13GemmUniversalIN4cute5tupleIJiiiiEEENS1_10collective13CollectiveMmaINS1_35MainloopSm100TmaUmmaWarpSpecializedILi9ELi2ELi4ENS5_IJNS4_1CILi2EEESB_NSA_ILi1EEEEEEEENS5_IJNSA_ILi256EEENSA_ILi64EEENSA_ILi32EEEEEENS_10tfloat32_tENS5_IJlSC_lEEESJ_SK_NS4_8TiledMMAINS4_8MMA_AtomIJNS4_23SM100_MMA_TF32_2x1SM_SSISJ_SJ_fLi256ELi64ELNS4_4UMMA5MajorE0ELSP_0ELNSO_7ScaleInE0ELSQ_0EEEEEENS4_6LayoutINS5_IJSC_SC_SC_EEENS5_IJNSA_ILi0EEESV_SV_EEEEENS5_IJNS4_10UnderscoreESY_SY_EEEEENS4_28SM100_TMA_2SM_LOAD_MULTICASTENS4_14ComposedLayoutINS4_7SwizzleILi3ELi4ELi3EEENS4_18smem_ptr_flag_bitsILi32EEENST_INS5_IJNSA_ILi8EEESH_EEENS5_IJSH_SC_EEEEEEEvNS4_8identityENS4_18SM100_TMA_2SM_LOADES1B_vS1C_EENS_8epilogue10collective18CollectiveEpilogueINS1F_23Sm100TmaWarpSpecializedILi4ELi2ELi16ELb1ELb0EEEJNS5_IJNSA_ILi128EEESG_SH_EEENS5_IJNST_IS1K_SC_EENST_INSA_ILi16EEESC_EEEEESJ_SK_SJ_SK_NS1F_6fusion15FusionCallbacksIS1J_NS1Q_17LinearCombinationISJ_fSJ_fLNS_15FloatRoundStyleE2EEES1L_S1P_JEEENS4_5SM1004TMEM4LOAD26SM100_TMEM_LOAD_32dp32b16xENS4_13SM90_TMA_LOADENS12_INS13_ILi2ELi4ELi3EEES16_NST_INS5_IJS17_S1N_EEENS5_IJS1N_SC_EEEEEEENS4_39AutoVectorizingCopyWithAssumedAlignmentILi128EEENS4_14SM90_TMA_STOREES25_S27_S27_EEEvvEEEEvNT_6ParamsE,@"STO_CUDA_ENTRY STV_DEFAULT"
_ZN7cutlass13device_kernelINS_4gemm6kernel13GemmUniversalIN4cute5tupleIJiiiiEEENS1_10collective13CollectiveMmaINS1_35MainloopSm100TmaUmmaWarpSpecializedILi9ELi2ELi4ENS5_IJNS4_1CILi2EEESB_NSA_ILi1EEEEEEEENS5_IJNSA_ILi256EEENSA_ILi64EEENSA_ILi32EEEEEENS_10tfloat32_tENS5_IJlSC_lEEESJ_SK_NS4_8TiledMMAINS4_8MMA_AtomIJNS4_23SM100_MMA_TF32_2x1SM_SSISJ_SJ_fLi256ELi64ELNS4_4UMMA5MajorE0ELSP_0ELNSO_7ScaleInE0ELSQ_0EEEEEENS4_6LayoutINS5_IJSC_SC_SC_EEENS5_IJNSA_ILi0EEESV_SV_EEEEENS5_IJNS4_10UnderscoreESY_SY_EEEEENS4_28SM100_TMA_2SM_LOAD_MULTICASTENS4_14ComposedLayoutINS4_7SwizzleILi3ELi4ELi3EEENS4_18smem_ptr_flag_bitsILi32EEENST_INS5_IJNSA_ILi8EEESH_EEENS5_IJSH_SC_EEEEEEEvNS4_8identityENS4_18SM100_TMA_2SM_LOADES1B_vS1C_EENS_8epilogue10collective18CollectiveEpilogueINS1F_23Sm100TmaWarpSpecializedILi4ELi2ELi16ELb1ELb0EEEJNS5_IJNSA_ILi128EEESG_SH_EEENS5_IJNST_IS1K_SC_EENST_INSA_ILi16EEESC_EEEEESJ_SK_SJ_SK_NS1F_6fusion15FusionCallbacksIS1J_NS1Q_17LinearCombinationISJ_fSJ_fLNS_15FloatRoundStyleE2EEES1L_S1P_JEEENS4_5SM1004TMEM4LOAD26SM100_TMEM_LOAD_32dp32b16xENS4_13SM90_TMA_LOADENS12_INS13_ILi2ELi4ELi3EEES16_NST_INS5_IJS17_S1N_EEENS5_IJS1N_SC_EEEEEEENS4_39AutoVectorizingCopyWithAssumedAlignmentILi128EEENS4_14SM90_TMA_STOREES25_S27_S27_EEEvvEEEEvNT_6ParamsE:
[----:B------:R-:W1:Y:S01]  /*0000*/  LDC R1, c[0x0][0x37c] ;  /* 0x0000df00ff017b82 */ /* 0x000e620000000800 */
[----:B------:R-:W2:Y:S01]  /*0010*/  S2R R67, SR_TID.X ;  /* 0x0000000000437919 */ /* 0x000ea20000002100 */
[----:B------:R-:W3:Y:S06]  /*0020*/  LDCU.64 UR8, c[0x0][0x890] ;  /* 0x00011200ff0877ac */ /* 0x000eec0008000a00 */
[----:B------:R-:W4:Y:S01]  /*0030*/  S2UR UR4, SR_CgaCtaId ;  /* 0x00000000000479c3 */ /* 0x000f220000008800 */
[----:B------:R-:W-:Y:S02]  /*0040*/  PRMT R52, RZ, 0x7610, R52 ;  /* 0x00007610ff347816 */ /* 0x000fe40000000034 */
[----:B------:R-:W-:Y:S01]  /*0050*/  ELECT P1, URZ, PT ;  /* 0x0000000000ff782f */ /* 0x000fe20003820000 */
[----:B---3--:R-:W-:-:S04]  /*0060*/  UISETP.NE.U32.AND UP0, UPT, UR8, URZ, UPT ;  /* 0x000000ff0800728c */ /* 0x008fc8000bf05070 */
[----:B------:R-:W-:Y:S02]  /*0070*/  UISETP.NE.AND.EX UP0, UPT, UR9, URZ, UPT, UP0 ;  /* 0x000000ff0900728c */ /* 0x000fe4000bf05300 */
[----:B----4-:R-:W-:Y:S02]  /*0080*/  ULOP3.LUT UR46, UR4, 0x1, URZ, 0xc0, !UPT ;  /* 0x00000001042e7892 */ /* 0x010fe4000f8ec0ff */
[----:B------:R-:W-:Y:S01]  /*0090*/  ULOP3.LUT UR45, UR4, 0x1, URZ, 0x3c, !UPT ;  /* 0x00000001042d7892 */ /* 0x000fe2000f8e3cff */
[----:B--2---:R-:W-:-:S05]  /*00a0*/  SHF.R.U32.HI R53, RZ, 0x5, R67 ;  /* 0x00000005ff357819 */ /* 0x004fca0000011643 */
[----:B------:R-:W2:Y:S02]  /*00b0*/  SHFL.IDX PT, R0, R53, RZ, 0x1f ;  /* 0x00001fff35007589 */ /* 0x000ea400000e0000 */
[----:B--2---:R-:W-:Y:S01]  /*00c0*/  R2UR UR13, R0 ;  /* 0x00000000000d72ca */ /* 0x004fe200000e0000 */
[----:B-1----:R-:W-:-:S14]  /*00d0*/  BRA.U UP0, `(.L_x_0) ;  /* 0x0000000100307547 */ /* 0x002fdc000b800000 */
[----:B------:R-:W1:Y:S02]  /*00e0*/  LDCU.64 UR4, c[0x0][0x888] ;  /* 0x00011100ff0477ac */ /* 0x000e640008000a00 */
[----:B-1----:R-:W-:-:S04]  /*00f0*/  UISETP.NE.U32.AND UP0, UPT, UR4, URZ, UPT ;  /* 0x000000ff0400728c */ /* 0x002fc8000bf05070 */
[----:B------:R-:W-:-:S09]  /*0100*/  UISETP.NE.AND.EX UP0, UPT, UR5, URZ, UPT, UP0 ;  /* 0x000000ff0500728c */ /* 0x000fd2000bf05300 */
[----:B------:R-:W-:Y:S05]  /*0110*/  BRA.U !UP0, `(.L_x_1) ;  /* 0x0000000108147547 */ /* 0x000fea000b800000 */
[----:B------:R-:W1:Y:S01]  /*0120*/  LDC.64 R2, c[0x0][0x888] ;  /* 0x00022200ff027b82 */ /* 0x000e620000000a00 */
[----:B------:R-:W1:Y:S02]  /*0130*/  LDCU.64 UR4, c[0x0][0x358] ;  /* 0x00006b00ff0477ac */ /* 0x000e640008000a00 */
[----:B-1----:R1:W5:Y:S01]  /*0140*/  LDG.E R27, desc[UR4][R2.64] ;  /* 0x00000004021b7981 */ /* 0x002362000c1e1900 */
[----:B------:R-:W-:Y:S01]  /*0150*/  HFMA2 R52, -RZ, RZ, 0, 5.9604644775390625e-08 ;  /* 0x00000001ff347431 */ /* 0x000fe200000001ff */
[----:B------:R-:W-:Y:S05]  /*0160*/  BRA `(.L_x_0) ;  /* 0x00000000000c7947 */ /* 0x000fea0003800000 */
.L_x_1:
[----:B------:R-:W1:Y:S01]  /*0170*/  LDCU UR4, c[0x0][0x880] ;  /* 0x00011000ff0477ac */ /* 0x000e620008000800 */
[----:B------:R-:W-:Y:S01]  /*0180*/  HFMA2 R52, -RZ, RZ, 0, 5.9604644775390625e-08 ;  /* 0x00000001ff347431 */ /* 0x000fe200000001ff */
[----:B-1----:R-:W-:-:S07]  /*0190*/  MOV R27, UR4 ;  /* 0x00000004001b7c02 */ /* 0x002fce0008000f00 */
.L_x_0:
[----:B------:R-:W2:Y:S02]  /*01a0*/  LDCU.64 UR4, c[0x0][0x8b0] ;  /* 0x00011600ff0477ac */ /* 0x000ea40008000a00 */
[----:B--2---:R-:W-:-:S04]  /*01b0*/  UISETP.NE.U32.AND UP0, UPT, UR4, URZ, UPT ;  /* 0x000000ff0400728c */ /* 0x004fc8000bf05070 */
[----:B------:R-:W-:-:S09]  /*01c0*/  UISETP.NE.AND.EX UP0, UPT, UR5, URZ, UPT, UP0 ;  /* 0x000000ff0500728c */ /* 0x000fd2000bf05300 */
[----:B------:R-:W-:Y:S05]  /*01d0*/  BRA.U UP0, `(.L_x_2) ;  /* 0x0000000100287547 */ /* 0x000fea000b800000 */
[----:B------:R-:W2:Y:S02]  /*01e0*/  LDCU.64 UR4, c[0x0][0x8a8] ;  /* 0x00011500ff0477ac */ /* 0x000ea40008000a00 */
[----:B--2---:R-:W-:-:S04]  /*01f0*/  UISETP.NE.U32.AND UP0, UPT, UR4, URZ, UPT ;  /* 0x000000ff0400728c */ /* 0x004fc8000bf05070 */
[----:B------:R-:W-:-:S09]  /*0200*/  UISETP.NE.AND.EX UP0, UPT, UR5, URZ, UPT, UP0 ;  /* 0x000000ff0500728c */ /* 0x000fd2000bf05300 */
[----:B------:R-:W-:Y:S05]  /*0210*/  BRA.U !UP0, `(.L_x_3) ;  /* 0x0000000108107547 */ /* 0x000fea000b800000 */
[----:B------:R-:W2:Y:S01]  /*0220*/  LDC.64 R24, c[0x0][0x8a8] ;  /* 0x00022a00ff187b82 */ /* 0x000ea20000000a00 */
[----:B------:R-:W2:Y:S02]  /*0230*/  LDCU.64 UR4, c[0x0][0x358] ;  /* 0x00006b00ff0477ac */ /* 0x000ea40008000a00 */
[----:B--2---:R2:W5:Y:S01]  /*0240*/  LDG.E R24, desc[UR4][R24.64] ;  /* 0x0000000418187981 */ /* 0x004562000c1e1900 */
[----:B------:R-:W-:Y:S05]  /*0250*/  BRA `(.L_x_2) ;  /* 0x0000000000087947 */ /* 0x000fea0003800000 */
.L_x_3:
[----:B------:R-:W2:Y:S02]  /*0260*/  LDCU UR4, c[0x0][0x8a0] ;  /* 0x00011400ff0477ac */ /* 0x000ea40008000800 */
[----:B--2---:R-:W-:Y:S02]  /*0270*/  MOV R24, UR4 ;  /* 0x0000000400187c02 */ /* 0x004fe40008000f00 */
.L_x_2:
[----:B------:R-:W-:Y:S01]  /*0280*/  IMAD.U32 R0, RZ, RZ, UR13 ;  /* 0x0000000dff007e24 */ /* 0x000fe2000f8e00ff */
[----:B------:R-:W-:Y:S04]  /*0290*/  BSSY.RECONVERGENT B0, `(.L_x_4) ;  /* 0x000000c000007945 */ /* 0x000fe80003800200 */
[C---:B------:R-:W-:Y:S02]  /*02a0*/  ISETP.NE.OR P2, PT, R0.reuse, 0x1, !P1 ;  /* 0x000000010000780c */ /* 0x040fe40004f45670 */
[----:B------:R-:W-:-:S11]  /*02b0*/  ISETP.NE.OR P0, PT, R0, 0x3, !P1 ;  /* 0x000000030000780c */ /* 0x000fd60004f05670 */
[----:B------:R-:W-:Y:S05]  /*02c0*/  @P2 BRA `(.L_x_5) ;  /* 0x0000000000202947 */ /* 0x000fea0003800000 */
[----:B------:R-:W3:Y:S02]  /*02d0*/  LDCU.64 UR4, c[0x0][0x348] ;  /* 0x00006900ff0477ac */ /* 0x000ee40008000a00 */
[----:B---3--:R-:W-:Y:S02]  /*02e0*/  UIADD3 UR6, UP1, UPT, UR4, 0x80, URZ ;  /* 0x0000008004067890 */ /* 0x008fe4000ff3e0ff */
[----:B------:R-:W-:Y:S02]  /*02f0*/  UIADD3 UR4, UP0, UPT, UR4, 0x180, URZ ;  /* 0x0000018004047890 */ /* 0x000fe4000ff1e0ff */
[----:B------:R-:W-:Y:S02]  /*0300*/  UIADD3.X UR7, UPT, UPT, URZ, UR5, URZ, UP1, !UPT ;  /* 0x00000005ff077290 */ /* 0x000fe40008ffe4ff */
[----:B------:R-:W-:-:S07]  /*0310*/  UIADD3.X UR5, UPT, UPT, URZ, UR5, URZ, UP0, !UPT ;  /* 0x00000005ff057290 */ /* 0x000fce00087fe4ff */
[----:B------:R3:W-:Y:S02]  /*0320*/  UTMACCTL.PF [UR6] ;  /* 0x00000000060079b9 */ /* 0x0007e40008040000 */
[----:B------:R3:W-:Y:S02]  /*0330*/  UTMACCTL.PF [UR4] ;  /* 0x00000000040079b9 */ /* 0x0007e40008040000 */
[----:B---3--:R-:W-:Y:S01]  /*0340*/  NOP ;  /* 0x0000000000007918 */ /* 0x008fe20000000000 */
.L_x_5:
[----:B------:R-:W-:Y:S05]  /*0350*/  BSYNC.RECONVERGENT B0 ;  /* 0x0000000000007941 */ /* 0x000fea0003800200 */
.L_x_4:
[----:B------:R-:W-:Y:S04]  /*0360*/  BSSY.RECONVERGENT B0, `(.L_x_6) ;  /* 0x000000a000007945 */ /* 0x000fe80003800200 */
        /* <DEDUP_REMOVED lines=9> */
.L_x_7:
[----:B------:R-:W-:Y:S05]  /*0400*/  BSYNC.RECONVERGENT B0 ;  /* 0x0000000000007941 */ /* 0x000fea0003800200 */
.L_x_6:
[----:B------:R-:W3:Y:S01]  /*0410*/  LDCU.64 UR4, c[0x0][0x888] ;  /* 0x00011100ff0477ac */ /* 0x000ee20008000a00 */
[----:B------:R-:W-:Y:S02]  /*0420*/  UISETP.EQ.U32.AND UP1, UPT, UR8, URZ, UPT ;  /* 0x000000ff0800728c */ /* 0x000fe4000bf22070 */
[----:B------:R-:W-:Y:S02]  /*0430*/  UPLOP3.LUT UP3, UPT, UPT, UPT, UPT, 0x80, 0x8 ;  /* 0x000000000008789c */ /* 0x000fe40003f6f070 */
[----:B---3--:R-:W-:-:S04]  /*0440*/  UISETP.NE.U32.AND UP0, UPT, UR4, URZ, UPT ;  /* 0x000000ff0400728c */ /* 0x008fc8000bf05070 */
[----:B------:R-:W-:-:S04]  /*0450*/  UISETP.NE.AND.EX UP0, UPT, UR5, URZ, UPT, UP0 ;  /* 0x000000ff0500728c */ /* 0x000fc8000bf05300 */
[----:B------:R-:W-:-:S04]  /*0460*/  UISETP.EQ.OR.EX UP2, UPT, UR9, URZ, !UP0, UP1 ;  /* 0x000000ff0900728c */ /* 0x000fc8000c742710 */
[----:B------:R-:W-:-:S06]  /*0470*/  UP2UR UR4, UPR, URZ, 0x4 ;  /* 0x00000004ff047883 */ /* 0x000fcc0008000000 */
[----:B------:R-:W-:Y:S01]  /*0480*/  MOV R56, UR4 ;  /* 0x0000000400387c02 */ /* 0x000fe20008000f00 */
[----:B------:R-:W-:Y:S06]  /*0490*/  BRA.U !UP2, `(.L_x_8) ;  /* 0x000000010a207547 */ /* 0x000fec000b800000 */
[----:B------:R-:W-:Y:S01]  /*04a0*/  UISETP.NE.U32.AND UP1, UPT, UR8, URZ, UPT ;  /* 0x000000ff0800728c */ /* 0x000fe2000bf25070 */
[----:B-----5:R-:W-:Y:S01]  /*04b0*/  FSETP.NEU.AND P0, PT, R27, RZ, PT ;  /* 0x000000ff1b00720b */ /* 0x020fe20003f0d000 */
[----:B------:R-:W-:Y:S02]  /*04c0*/  USEL UR4, URZ, 0xffffffff, UP0 ;  /* 0xffffffffff047887 */ /* 0x000fe40008000000 */
[----:B------:R-:W-:-:S10]  /*04d0*/  UISETP.NE.AND.EX UP1, UPT, UR9, URZ, UPT, UP1 ;  /* 0x000000ff0900728c */ /* 0x000fd4000bf25310 */
[----:B------:R-:W-:Y:S01]  /*04e0*/  VOTEU.ANY UP0, P0 ;  /* 0x0000000000ff7886 */ /* 0x000fe20000000100 */
[----:B------:R-:W-:-:S04]  /*04f0*/  @!UP1 USEL UR4, URZ, 0xffffffff, UP0 ;  /* 0xffffffffff049887 */ /* 0x000fc80008000000 */
[----:B------:R-:W-:-:S04]  /*0500*/  ULOP3.LUT UR4, UR4, 0x1, URZ, 0xc0, !UPT ;  /* 0x0000000104047892 */ /* 0x000fc8000f8ec0ff */
[----:B------:R-:W-:-:S11]  /*0510*/  UISETP.NE.U32.AND UP3, UPT, UR4, 0x1, UPT ;  /* 0x000000010400788c */ /* 0x000fd6000bf65070 */
.L_x_8:
[----:B------:R-:W3:Y:S01]  /*0520*/  SHFL.IDX PT, R0, R53, RZ, 0x1f ;  /* 0x00001fff35007589 */ /* 0x000ee200000e0000 */
[----:B------:R-:W-:-:S04]  /*0530*/  UISETP.NE.AND UP0, UPT, UR13, 0x2, UPT ;  /* 0x000000020d00788c */ /* 0x000fc8000bf05270 */
[----:B------:R-:W-:Y:S02]  /*0540*/  UISETP.EQ.AND UP1, UPT, UR46, URZ, !UP0 ;  /* 0x000000ff2e00728c */ /* 0x000fe4000c722270 */
[----:B------:R-:W-:-:S04]  /*0550*/  USEL UR48, URZ, 0x1, UP0 ;  /* 0x00000001ff307887 */ /* 0x000fc80008000000 */
[----:B------:R-:W-:Y:S02]  /*0560*/  PLOP3.LUT P3, PT, P1, PT, UP1, 0x80, 0x8 ;  /* 0x000000000008781c */ /* 0x000fe40000f6f018 */
[----:B---3--:R-:W-:-:S13]  /*0570*/  ISETP.NE.AND P0, PT, R0, RZ, PT ;  /* 0x000000ff0000720c */ /* 0x008fda0003f05270 */
[----:B------:R-:W-:Y:S05]  /*0580*/  @P0 BRA `(.L_x_9) ;  /* 0x00000000008c0947 */ /* 0x000fea0003800000 */
[----:B------:R-:W-:Y:S01]  /*0590*/  ELECT P0, URZ, PT ;  /* 0x0000000000ff782f */ /* 0x000fe20003800000 */
[----:B------:R-:W-:-:S12]  /*05a0*/  BSSY.RECONVERGENT B0, `(.L_x_9) ;  /* 0x0000021000007945 */ /* 0x000fd80003800200 */
[----:B------:R-:W-:Y:S05]  /*05b0*/  @!P0 BRA `(.L_x_10) ;  /* 0x00000000007c8947 */ /* 0x000fea0003800000 */
[----:B------:R-:W3:Y:S01]  /*05c0*/  S2UR UR5, SR_CgaCtaId ;  /* 0x00000000000579c3 */ /* 0x000ee20000008800 */
[----:B------:R-:W-:Y:S01]  /*05d0*/  UMOV UR4, 0x400 ;  /* 0x0000040000047882 */ /* 0x000fe20000000000 */
[----:B------:R-:W-:Y:S01]  /*05e0*/  UMOV UR8, 0x1 ;  /* 0x0000000100087882 */ /* 0x000fe20000000000 */
[----:B------:R-:W-:Y:S01]  /*05f0*/  UMOV UR6, 0x2 ;  /* 0x0000000200067882 */ /* 0x000fe20000000000 */
[----:B------:R-:W-:-:S04]  /*0600*/  UIADD3 UR8, UPT, UPT, -UR8, 0x100000, URZ ;  /* 0x0010000008087890 */ /* 0x000fc8000fffe1ff */
[----:B------:R-:W-:Y:S02]  /*0610*/  USHF.L.U32 UR9, UR8, 0xb, URZ ;  /* 0x0000000b08097899 */ /* 0x000fe400080006ff */
[----:B------:R-:W-:Y:S02]  /*0620*/  USHF.L.U32 UR8, UR8, 0x1, URZ ;  /* 0x0000000108087899 */ /* 0x000fe400080006ff */
[----:B------:R-:W-:-:S04]  /*0630*/  UIADD3 UR6, UPT, UPT, -UR6, 0x100000, URZ ;  /* 0x0010000006067890 */ /* 0x000fc8000fffe1ff */
[----:B------:R-:W-:Y:S02]  /*0640*/  USHF.L.U32 UR7, UR6, 0xb, URZ ;  /* 0x0000000b06077899 */ /* 0x000fe400080006ff */
[----:B------:R-:W-:Y:S02]  /*0650*/  USHF.L.U32 UR6, UR6, 0x1, URZ ;  /* 0x0000000106067899 */ /* 0x000fe400080006ff */
[----:B---3--:R-:W-:Y:S01]  /*0660*/  ULEA UR4, UR5, UR4, 0x18 ;  /* 0x0000000405047291 */ /* 0x008fe2000f8ec0ff */
[----:B------:R-:W3:Y:S11]  /*0670*/  FENCE.VIEW.ASYNC.S ;  /* 0x00000000000073c6 */ /* 0x000ef60000000000 */
[----:B---3--:R3:W4:Y:S01]  /*0680*/  SYNCS.EXCH.64 URZ, [UR4], UR8 ;  /* 0x0000000804ff75b2 */ /* 0x0087220008000100 */
[----:B------:R3:W1:Y:S01]  /*0690*/  SYNCS.EXCH.64 URZ, [UR4+0x48], UR6 ;  /* 0x0000480604ff75b2 */ /* 0x0006620008000100 */
        /* <DEDUP_REMOVED lines=15> */
[----:B------:R3:W1:Y:S02]  /*0790*/  SYNCS.EXCH.64 URZ, [UR4+0x88], UR6 ;  /* 0x0000880604ff75b2 */ /* 0x0006640008000100 */
[----:B---3--:R-:W-:Y:S01]  /*07a0*/  NOP ;  /* 0x0000000000007918 */ /* 0x008fe20000000000 */
.L_x_10:
[----:B------:R-:W-:Y:S05]  /*07b0*/  BSYNC.RECONVERGENT B0 ;  /* 0x0000000000007941 */ /* 0x000fea0003800200 */
.L_x_9:
[----:B------:R-:W3:Y:S01]  /*07c0*/  SHFL.IDX PT, R0, R53, RZ, 0x1f ;  /* 0x00001fff35007589 */ /* 0x000ee200000e0000 */
[----:B------:R-:W-:Y:S01]  /*07d0*/  NOP ;  /* 0x0000000000007918 */ /* 0x000fe20000000000 */
[----:B---3--:R-:W-:-:S13]  /*07e0*/  ISETP.NE.AND P0, PT, R0, 0x1, PT ;  /* 0x000000010000780c */ /* 0x008fda0003f05270 */
[----:B------:R-:W-:Y:S05]  /*07f0*/  @P0 BRA `(.L_x_11) ;  /* 0x0000000000580947 */ /* 0x000fea0003800000 */
        /* <DEDUP_REMOVED lines=9> */
[----:B------:R-:W-:Y:S01]  /*0890*/  USHF.L.U32 UR6, UR6, 0x1, URZ ;  /* 0x0000000106067899 */ /* 0x000fe200080006ff */
[----:B------:R-:W-:Y:S01]  /*08a0*/  ELECT P0, URZ, PT ;  /* 0x0000000000ff782f */ /* 0x000fe20003800000 */
[----:B---3--:R-:W-:Y:S01]  /*08b0*/  ULEA UR4, UR5, UR4, 0x18 ;  /* 0x0000000405047291 */ /* 0x008fe2000f8ec0ff */
[----:B------:R-:W3:Y:S11]  /*08c0*/  FENCE.VIEW.ASYNC.S ;  /* 0x00000000000073c6 */ /* 0x000ef60000000000 */
[----:B---3--:R3:W1:Y:S01]  /*08d0*/  SYNCS.EXCH.64 URZ, [UR4+0x90], UR8 ;  /* 0x0000900804ff75b2 */ /* 0x0086620008000100 */
[----:B------:R3:W1:Y:S01]  /*08e0*/  SYNCS.EXCH.64 URZ, [UR4+0xb0], UR6 ;  /* 0x0000b00604ff75b2 */ /* 0x0006620008000100 */
[----:B------:R3:W1:Y:S01]  /*08f0*/  SYNCS.EXCH.64 URZ, [UR4+0x98], UR8 ;  /* 0x0000980804ff75b2 */ /* 0x0006620008000100 */
[----:B------:R3:W1:Y:S01]  /*0900*/  SYNCS.EXCH.64 URZ, [UR4+0xb8], UR6 ;  /* 0x0000b80604ff75b2 */ /* 0x0006620008000100 */
[----:B------:R3:W1:Y:S01]  /*0910*/  SYNCS.EXCH.64 URZ, [UR4+0xa0], UR8 ;  /* 0x0000a00804ff75b2 */ /* 0x0006620008000100 */
[----:B------:R3:W1:Y:S01]  /*0920*/  SYNCS.EXCH.64 URZ, [UR4+0xc0], UR6 ;  /* 0x0000c00604ff75b2 */ /* 0x0006620008000100 */
[----:B------:R3:W1:Y:S01]  /*0930*/  SYNCS.EXCH.64 URZ, [UR4+0xa8], UR8 ;  /* 0x0000a80804ff75b2 */ /* 0x0006620008000100 */
[----:B------:R3:W1:Y:S01]  /*0940*/  SYNCS.EXCH.64 URZ, [UR4+0xc8], UR6 ;  /* 0x0000c80604ff75b2 */ /* 0x0006620008000100 */
[----:B------:R-:W-:Y:S01]  /*0950*/  NOP ;  /* 0x0000000000007918 */ /* 0x000fe20000000000 */
.L_x_11:
[----:B------:R-:W2:Y:S01]  /*0960*/  SHFL.IDX PT, R0, R53, RZ, 0x1f ;  /* 0x00001fff35007589 */ /* 0x000ea200000e0000 */
[----:B------:R-:W-:Y:S01]  /*0970*/  NOP ;  /* 0x0000000000007918 */ /* 0x000fe20000000000 */
[----:B--2---:R-:W-:-:S13]  /*0980*/  ISETP.NE.AND P0, PT, R0, 0x3, PT ;  /* 0x000000030000780c */ /* 0x004fda0003f05270 */
[----:B------:R-:W-:Y:S05]  /*0990*/  @P0 BRA `(.L_x_12) ;  /* 0x0000000000300947 */ /* 0x000fea0003800000 */
[----:B---3--:R-:W2:Y:S01]  /*09a0*/  S2UR UR6, SR_CgaCtaId ;  /* 0x00000000000679c3 */ /* 0x008ea20000008800 */
[----:B------:R-:W-:Y:S01]  /*09b0*/  UMOV UR4, 0x400 ;  /* 0x0000040000047882 */ /* 0x000fe20000000000 */
[----:B------:R-:W-:Y:S01]  /*09c0*/  UMOV UR5, 0x20 ;  /* 0x0000002000057882 */ /* 0x000fe20000000000 */
[----:B------:R-:W-:Y:S01]  /*09d0*/  ELECT P0, URZ, PT ;  /* 0x0000000000ff782f */ /* 0x000fe20003800000 */
[----:B--2---:R-:W-:Y:S02]  /*09e0*/  ULEA UR6, UR6, UR4, 0x18 ;  /* 0x0000000406067291 */ /* 0x004fe4000f8ec0ff */
[----:B------:R-:W-:-:S04]  /*09f0*/  UIADD3 UR4, UPT, UPT, -UR5, 0x100000, URZ ;  /* 0x0010000005047890 */ /* 0x000fc8000fffe1ff */
[----:B------:R-:W-:Y:S02]  /*0a00*/  USHF.L.U32 UR5, UR4, 0xb, URZ ;  /* 0x0000000b04057899 */ /* 0x000fe400080006ff */
[----:B------:R-:W-:Y:S01]  /*0a10*/  USHF.L.U32 UR4, UR4, 0x1, URZ ;  /* 0x0000000104047899 */ /* 0x000fe200080006ff */
[----:B------:R-:W2:Y:S11]  /*0a20*/  FENCE.VIEW.ASYNC.S ;  /* 0x00000000000073c6 */ /* 0x000eb60000000000 */
[----:B--2---:R2:W3:Y:S01]  /*0a30*/  SYNCS.EXCH.64 URZ, [UR6+0xd0], UR4 ;  /* 0x0000d00406ff75b2 */ /* 0x0044e20008000100 */
[----:B------:R2:W1:Y:S01]  /*0a40*/  SYNCS.EXCH.64 URZ, [UR6+0xd8], UR4 ;  /* 0x0000d80406ff75b2 */ /* 0x0004620008000100 */
[----:B------:R-:W-:Y:S01]  /*0a50*/  NOP ;  /* 0x0000000000007918 */ /* 0x000fe20000000000 */
.L_x_12:
[----:B------:R-:W4:Y:S01]  /*0a60*/  SHFL.IDX PT, R0, R53, RZ, 0x1f ;  /* 0x00001fff35007589 */ /* 0x000f2200000e0000 */
[----:B------:R-:W-:Y:S01]  /*0a70*/  NOP ;  /* 0x0000000000007918 */ /* 0x000fe20000000000 */
[----:B----4-:R-:W-:-:S13]  /*0a80*/  ISETP.NE.AND P0, PT, R0, 0x4, PT ;  /* 0x000000040000780c */ /* 0x010fda0003f05270 */
[----:B------:R-:W-:Y:S05]  /*0a90*/  @P0 BRA `(.L_x_13) ;  /* 0x00000000004c0947 */ /* 0x000fea0003800000 */
[----:B--2---:R-:W2:Y:S01]  /*0aa0*/  S2UR UR5, SR_CgaCtaId ;  /* 0x00000000000579c3 */ /* 0x004ea20000008800 */
[----:B---3--:R-:W-:Y:S01]  /*0ab0*/  UMOV UR4, 0x3a0 ;  /* 0x000003a000047882 */ /* 0x008fe20000000000 */
[----:B------:R-:W-:Y:S01]  /*0ac0*/  UMOV UR6, 0x400 ;  /* 0x0000040000067882 */ /* 0x000fe20000000000 */
[----:B------:R-:W-:Y:S01]  /*0ad0*/  USEL UR4, UR4, 0x320, UP3 ;  /* 0x0000032004047887 */ /* 0x000fe20009800000 */
[----:B------:R-:W-:Y:S01]  /*0ae0*/  UMOV UR8, 0x1 ;  /* 0x0000000100087882 */ /* 0x000fe20000000000 */
[----:B------:R-:W-:Y:S01]  /*0af0*/  ELECT P0, URZ, PT ;  /* 0x0000000000ff782f */ /* 0x000fe20003800000 */
[----:B------:R-:W-:-:S04]  /*0b00*/  UIADD3 UR8, UPT, UPT, -UR8, 0x100000, URZ ;  /* 0x0010000008087890 */ /* 0x000fc8000fffe1ff */
[----:B------:R-:W-:Y:S02]  /*0b10*/  USHF.L.U32 UR9, UR8, 0xb, URZ ;  /* 0x0000000b08097899 */ /* 0x000fe400080006ff */
[----:B------:R-:W-:Y:S02]  /*0b20*/  USHF.L.U32 UR8, UR8, 0x1, URZ ;  /* 0x0000000108087899 */ /* 0x000fe400080006ff */
[----:B--2---:R-:W-:Y:S02]  /*0b30*/  ULEA UR6, UR5, UR6, 0x18 ;  /* 0x0000000605067291 */ /* 0x004fe4000f8ec0ff */
[----:B------:R-:W-:-:S04]  /*0b40*/  UIADD3 UR4, UPT, UPT, -UR4, 0x100000, URZ ;  /* 0x0010000004047890 */ /* 0x000fc8000fffe1ff */
[----:B------:R-:W-:Y:S02]  /*0b50*/  USHF.L.U32 UR5, UR4, 0xb, URZ ;  /* 0x0000000b04057899 */ /* 0x000fe400080006ff */
[----:B------:R-:W-:Y:S01]  /*0b60*/  USHF.L.U32 UR4, UR4, 0x1, URZ ;  /* 0x0000000104047899 */ /* 0x000fe200080006ff */
[----:B------:R-:W2:Y:S03]  /*0b70*/  FENCE.VIEW.ASYNC.S ;  /* 0x00000000000073c6 */ /* 0x000ea60000000000 */
[----:B--2---:R4:W2:Y:S08]  /*0b80*/  SYNCS.EXCH.64 URZ, [UR6+0xe0], UR8 ;  /* 0x0000e00806ff75b2 */ /* 0x0048b00008000100 */
[----:B------:R4:W3:Y:S01]  /*0b90*/  SYNCS.EXCH.64 URZ, [UR6+0xf0], UR4 ;  /* 0x0000f00406ff75b2 */ /* 0x0008e20008000100 */
[----:B------:R4:W1:Y:S01]  /*0ba0*/  SYNCS.EXCH.64 URZ, [UR6+0xe8], UR8 ;  /* 0x0000e80806ff75b2 */ /* 0x0008620008000100 */
[----:B------:R4:W1:Y:S02]  /*0bb0*/  SYNCS.EXCH.64 URZ, [UR6+0xf8], UR4 ;  /* 0x0000f80406ff75b2 */ /* 0x0008640008000100 */
[----:B----4-:R-:W-:Y:S01]  /*0bc0*/  NOP ;  /* 0x0000000000007918 */ /* 0x010fe20000000000 */
.L_x_13:
[----:B------:R-:W4:Y:S01]  /*0bd0*/  SHFL.IDX PT, R0, R53, RZ, 0x1f ;  /* 0x00001fff35007589 */ /* 0x000f2200000e0000 */
[----:B------:R-:W-:Y:S01]  /*0be0*/  NOP ;  /* 0x0000000000007918 */ /* 0x000fe20000000000 */
[----:B----4-:R-:W-:-:S13]  /*0bf0*/  ISETP.NE.AND P0, PT, R0, 0x5, PT ;  /* 0x000000050000780c */ /* 0x010fda0003f05270 */
[----:B------:R-:W-:Y:S05]  /*0c00*/  @P0 BRA `(.L_x_14) ;  /* 0x0000000000580947 */ /* 0x000fea0003800000 */
[----:B--2---:R-:W2:Y:S01]  /*0c10*/  S2UR UR5, SR_CgaCtaId ;  /* 0x00000000000579c3 */ /* 0x004ea20000008800 */
[----:B---3--:R-:W-:Y:S01]  /*0c20*/  UMOV UR4, 0x400 ;  /* 0x0000040000047882 */ /* 0x008fe20000000000 */
        /* <DEDUP_REMOVED lines=9> */
[----:B--2---:R-:W-:Y:S01]  /*0cc0*/  ULEA UR4, UR5, UR4, 0x18 ;  /* 0x0000000405047291 */ /* 0x004fe2000f8ec0ff */
[----:B------:R-:W2:Y:S11]  /*0cd0*/  FENCE.VIEW.ASYNC.S ;  /* 0x00000000000073c6 */ /* 0x000eb60000000000 */
[----:B--2---:R4:W2:Y:S01]  /*0ce0*/  SYNCS.EXCH.64 URZ, [UR4+0x100], UR6 ;  /* 0x0001000604ff75b2 */ /* 0x0048a20008000100 */
[----:B------:R4:W3:Y:S01]  /*0cf0*/  SYNCS.EXCH.64 URZ, [UR4+0x120], UR8 ;  /* 0x0001200804ff75b2 */ /* 0x0008e20008000100 */
[----:B------:R4:W1:Y:S01]  /*0d00*/  SYNCS.EXCH.64 URZ, [UR4+0x108], UR6 ;  /* 0x0001080604ff75b2 */ /* 0x0008620008000100 */
[----:B------:R4:W1:Y:S01]  /*0d10*/  SYNCS.EXCH.64 URZ, [UR4+0x128], UR8 ;  /* 0x0001280804ff75b2 */ /* 0x0008620008000100 */
[----:B------:R4:W1:Y:S01]  /*0d20*/  SYNCS.EXCH.64 URZ, [UR4+0x110], UR6 ;  /* 0x0001100604ff75b2 */ /* 0x0008620008000100 */
[----:B------:R4:W1:Y:S01]  /*0d30*/  SYNCS.EXCH.64 URZ, [UR4+0x130], UR8 ;  /* 0x0001300804ff75b2 */ /* 0x0008620008000100 */
[----:B------:R4:W1:Y:S01]  /*0d40*/  SYNCS.EXCH.64 URZ, [UR4+0x118], UR6 ;  /* 0x0001180604ff75b2 */ /* 0x0008620008000100 */
[----:B------:R4:W1:Y:S02]  /*0d50*/  SYNCS.EXCH.64 URZ, [UR4+0x138], UR8 ;  /* 0x0001380804ff75b2 */ /* 0x0008640008000100 */
[----:B----4-:R-:W-:Y:S01]  /*0d60*/  NOP ;  /* 0x0000000000007918 */ /* 0x010fe20000000000 */
.L_x_14:
[----:B------:R-:W4:Y:S01]  /*0d70*/  SHFL.IDX PT, R0, R53, RZ, 0x1f ;  /* 0x00001fff35007589 */ /* 0x000f2200000e0000 */
[----:B------:R-:W-:Y:S01]  /*0d80*/  ISETP.NE.OR P1, PT, RZ, UR13, !P1 ;  /* 0x0000000dff007c0c */ /* 0x000fe2000cf25670 */
[----:B------:R-:W-:Y:S01]  /*0d90*/  NOP ;  /* 0x0000000000007918 */ /* 0x000fe20000000000 */
[----:B----4-:R-:W-:-:S13]  /*0da0*/  ISETP.NE.AND P0, PT, R0, 0x3, PT ;  /* 0x000000030000780c */ /* 0x010fda0003f05270 */
[----:B------:R-:W-:Y:S05]  /*0db0*/  @P0 BRA `(.L_x_15) ;  /* 0x0000000000380947 */ /* 0x000fea0003800000 */
[----:B--2---:R-:W2:Y:S01]  /*0dc0*/  S2UR UR5, SR_CgaCtaId ;  /* 0x00000000000579c3 */ /* 0x004ea20000008800 */
[----:B---3--:R-:W-:Y:S01]  /*0dd0*/  UMOV UR4, 0x400 ;  /* 0x0000040000047882 */ /* 0x008fe20000000000 */
[----:B------:R-:W-:Y:S01]  /*0de0*/  UMOV UR6, 0x20 ;  /* 0x0000002000067882 */ /* 0x000fe20000000000 */
[----:B------:R-:W-:Y:S01]  /*0df0*/  ELECT P0, URZ, PT ;  /* 0x0000000000ff782f */ /* 0x000fe20003800000 */
[----:B------:R-:W-:-:S04]  /*0e00*/  UIADD3 UR6, UPT, UPT, -UR6, 0x100000, URZ ;  /* 0x0010000006067890 */ /* 0x000fc8000fffe1ff */
[----:B------:R-:W-:Y:S02]  /*0e10*/  USHF.L.U32 UR7, UR6, 0xb, URZ ;  /* 0x0000000b06077899 */ /* 0x000fe400080006ff */
[----:B------:R-:W-:Y:S02]  /*0e20*/  USHF.L.U32 UR6, UR6, 0x1, URZ ;  /* 0x0000000106067899 */ /* 0x000fe400080006ff */
[----:B--2---:R-:W-:Y:S01]  /*0e30*/  ULEA UR4, UR5, UR4, 0x18 ;  /* 0x0000000405047291 */ /* 0x004fe2000f8ec0ff */
[----:B------:R-:W2:Y:S11]  /*0e40*/  FENCE.VIEW.ASYNC.S ;  /* 0x00000000000073c6 */ /* 0x000eb60000000000 */
[----:B--2---:R4:W2:Y:S01]  /*0e50*/  SYNCS.EXCH.64 URZ, [UR4+0x140], UR6 ;  /* 0x0001400604ff75b2 */ /* 0x0048a20008000100 */
[----:B------:R4:W3:Y:S01]  /*0e60*/  SYNCS.EXCH.64 URZ, [UR4+0x150], UR6 ;  /* 0x0001500604ff75b2 */ /* 0x0008e20008000100 */
[----:B------:R4:W1:Y:S01]  /*0e70*/  SYNCS.EXCH.64 URZ, [UR4+0x148], UR6 ;  /* 0x0001480604ff75b2 */ /* 0x0008620008000100 */
[----:B------:R4:W1:Y:S02]  /*0e80*/  SYNCS.EXCH.64 URZ, [UR4+0x158], UR6 ;  /* 0x0001580604ff75b2 */ /* 0x0008640008000100 */
[----:B----4-:R-:W-:Y:S01]  /*0e90*/  NOP ;  /* 0x0000000000007918 */ /* 0x010fe20000000000 */
.L_x_15:
[----:B---3--:R-:W3:Y:S01]  /*0ea0*/  S2UR UR7, SR_CgaCtaId ;  /* 0x00000000000779c3 */ /* 0x008ee20000008800 */
[----:B------:R-:W-:Y:S01]  /*0eb0*/  VOTEU.ALL UP0, P1 ;  /* 0x0000000000ff7886 */ /* 0x000fe20000800000 */
[----:B--2---:R-:W-:Y:S01]  /*0ec0*/  UMOV UR4, 0x20 ;  /* 0x0000002000047882 */ /* 0x004fe20000000000 */
[----:B------:R-:W-:Y:S01]  /*0ed0*/  NOP ;  /* 0x0000000000007918 */ /* 0x000fe20000000000 */
[----:B-1----:R-:W-:Y:S01]  /*0ee0*/  LOP3.LUT R3, R67, 0x1f, RZ, 0xc0, !PT ;  /* 0x0000001f43037812 */ /* 0x002fe200078ec0ff */
[----:B------:R-:W-:Y:S01]  /*0ef0*/  UISETP.NE.AND UP4, UPT, UR13, URZ, UPT ;  /* 0x000000ff0d00728c */ /* 0x000fe2000bf85270 */
[----:B------:R-:W-:Y:S01]  /*0f00*/  @!UP0 UMOV UR6, 0x400 ;  /* 0x0000040000068882 */ /* 0x000fe20000000000 */
[----:B------:R-:W-:-:S04]  /*0f10*/  @!UP0 UIADD3 UR4, UPT, UPT, -UR4, 0x100000, URZ ;  /* 0x0010000004048890 */ /* 0x000fc8000fffe1ff */
[----:B------:R-:W-:Y:S02]  /*0f20*/  @!UP0 USHF.L.U32 UR5, UR4, 0xb, URZ ;  /* 0x0000000b04058899 */ /* 0x000fe400080006ff */
[----:B------:R-:W-:Y:S02]  /*0f30*/  @!UP0 USHF.L.U32 UR4, UR4, 0x1, URZ ;  /* 0x0000000104048899 */ /* 0x000fe400080006ff */
[----:B---3--:R-:W-:Y:S01]  /*0f40*/  @!UP0 ULEA UR6, UR7, UR6, 0x18 ;  /* 0x0000000607068291 */ /* 0x008fe2000f8ec0ff */
[----:B------:R-:W1:Y:S01]  /*0f50*/  LDCU UR7, c[0x0][0x36c] ;  /* 0x00006d80ff0777ac */ /* 0x000e620008000800 */
[----:B------:R-:W-:Y:S01]  /*0f60*/  VOTEU.ALL UP0, P1 ;  /* 0x0000000000ff7886 */ /* 0x000fe20000800000 */
[----:B------:R-:W2:Y:S09]  /*0f70*/  FENCE.VIEW.ASYNC.S ;  /* 0x00000000000073c6 */ /* 0x000eb20000000000 */
[----:B--2---:R2:W3:Y:S01]  /*0f80*/  @!UP0 SYNCS.EXCH.64 URZ, [UR6+0x160], UR4 ;  /* 0x0001600406ff85b2 */ /* 0x0044e20008000100 */
[----:B-1----:R-:W-:-:S09]  /*0f90*/  UISETP.EQ.U32.AND UP5, UPT, UR7, 0x1, UPT ;  /* 0x000000010700788c */ /* 0x002fd2000bfa2070 */
[----:B--2---:R-:W-:Y:S05]  /*0fa0*/  BRA.U !UP5, `(.L_x_16) ;  /* 0x000000010d087547 */ /* 0x004fea000b800000 */
[----:B---3--:R-:W-:Y:S01]  /*0fb0*/  UCGABAR_ARV ;  /* 0x00000000000079c7 */ /* 0x008fe20008000000 */
[----:B------:R-:W-:Y:S05]  /*0fc0*/  BRA `(.L_x_17) ;  /* 0x0000000000047947 */ /* 0x000fea0003800000 */
.L_x_16:
[----:B---3--:R-:W-:Y:S01]  /*0fd0*/  NOP ;  /* 0x0000000000007918 */ /* 0x008fe20000000000 */
.L_x_17:
[----:B------:R-:W1:Y:S01]  /*0fe0*/  S2UR UR21, SR_CTAID.X ;  /* 0x00000000001579c3 */ /* 0x000e620000002500 */
[----:B------:R-:W-:-:S05]  /*0ff0*/  CS2R.32 R55, SR_CgaSize ;  /* 0x0000000000377805 */ /* 0x000fca0000008a00 */
[----:B------:R-:W-:-:S05]  /*1000*/  IMAD R55, R55, -0xa0, RZ ;  /* 0xffffff6037377824 */ /* 0x000fca00078e02ff */
[----:B------:R-:W-:-:S14]  /*1010*/  R2UR UR5, R55 ;  /* 0x00000000370572ca */ /* 0x000fdc00000e0000 */
[----:B------:R-:W2:Y:S01]  /*1020*/  LDCU UR5, c[0x0][UR5+0x2b0] ;  /* 0x00005600050577ac */ /* 0x000ea20008000800 */
[----:B------:R-:W-:-:S05]  /*1030*/  CS2R.32 R55, SR_CgaSize ;  /* 0x0000000000377805 */ /* 0x000fca0000008a00 */
[----:B------:R-:W-:-:S05]  /*1040*/  IMAD R55, R55, -0xa0, RZ ;  /* 0xffffff6037377824 */ /* 0x000fca00078e02ff */
[----:B------:R-:W-:-:S14]  /*1050*/  R2UR UR4, R55 ;  /* 0x00000000370472ca */ /* 0x000fdc00000e0000 */
[----:B------:R-:W3:Y:S01]  /*1060*/  LDCU UR4, c[0x0][UR4+0x2b4] ;  /* 0x00005680040477ac */ /* 0x000ee20008000800 */
[----:B------:R-:W4:Y:S01]  /*1070*/  S2UR UR7, SR_CTAID.Y ;  /* 0x00000000000779c3 */ /* 0x000f220000002600 */
[----:B------:R-:W-:-:S05]  /*1080*/  CS2R.32 R55, SR_CgaSize ;  /* 0x0000000000377805 */ /* 0x000fca0000008a00 */
[----:B------:R-:W-:-:S05]  /*1090*/  IMAD R55, R55, -0xa0, RZ ;  /* 0xffffff6037377824 */ /* 0x000fca00078e02ff */
[----:B------:R-:W-:-:S14]  /*10a0*/  R2UR UR8, R55 ;  /* 0x00000000370872ca */ /* 0x000fdc00000e0000 */
[----:B------:R-:W3:Y:S01]  /*10b0*/  LDCU UR8, c[0x0][UR8+0x2a0] ;  /* 0x00005400080877ac */ /* 0x000ee20008000800 */
[----:B------:R-:W-:-:S05]  /*10c0*/  CS2R.32 R55, SR_CgaSize ;  /* 0x0000000000377805 */ /* 0x000fca0000008a00 */
[----:B------:R-:W-:-:S05]  /*10d0*/  IMAD R55, R55, -0xa0, RZ ;  /* 0xffffff6037377824 */ /* 0x000fca00078e02ff */
[----:B------:R-:W-:-:S14]  /*10e0*/  R2UR UR9, R55 ;  /* 0x00000000370972ca */ /* 0x000fdc00000e0000 */
[----:B------:R-:W3:Y:S01]  /*10f0*/  LDCU UR9, c[0x0][UR9+0x2a4] ;  /* 0x00005480090977ac */ /* 0x000ee20008000800 */
[----:B------:R-:W3:Y:S01]  /*1100*/  S2UR UR10, SR_CgaCtaId ;  /* 0x00000000000a79c3 */ /* 0x000ee20000008800 */
[----:B------:R-:W-:Y:S01]  /*1110*/  UISETP.GT.U32.AND UP0, UPT, UR46, 0xffff, UPT ;  /* 0x0000ffff2e00788c */ /* 0x000fe2000bf04070 */
[----:B------:R-:W3:Y:S01]  /*1120*/  LDCU UR18, c[0x0][0xb24] ;  /* 0x00016480ff1277ac */ /* 0x000ee20008000800 */
[----:B------:R-:W-:Y:S01]  /*1130*/  UMOV UR29, 0x5 ;  /* 0x00000005001d7882 */ /* 0x000fe20000000000 */
[----:B-1----:R-:W-:-:S04]  /*1140*/  I2FP.F32.U32 R2, UR21 ;  /* 0x0000001500027c45 */ /* 0x002fc80008201000 */
[----:B------:R-:W1:Y:S01]  /*1150*/  S2UR UR36, SR_CTAID.Z ;  /* 0x00000000002479c3 */ /* 0x000e620000002700 */
[----:B------:R-:W1:Y:S01]  /*1160*/  LDCU UR42, c[0x0][0xb24] ;  /* 0x00016480ff2a77ac */ /* 0x000e620008000800 */
[----:B--2---:R-:W-:Y:S01]  /*1170*/  FMUL R2, R2, UR5 ;  /* 0x0000000502027c20 */ /* 0x004fe20008400000 */
[----:B------:R-:W-:Y:S01]  /*1180*/  USEL UR5, UR46, 0xffff, !UP0 ;  /* 0x0000ffff2e057887 */ /* 0x000fe2000c000000 */
[----:B----4-:R-:W-:Y:S01]  /*1190*/  I2FP.F32.U32 R0, UR7 ;  /* 0x0000000700007c45 */ /* 0x010fe20008201000 */
[----:B------:R-:W2:Y:S03]  /*11a0*/  LDCU UR23, c[0x0][0xb30] ;  /* 0x00016600ff1777ac */ /* 0x000ea60008000800 */
[----:B------:R-:W4:Y:S01]  /*11b0*/  F2I.U32.TRUNC.NTZ R2, R2 ;  /* 0x0000000200027305 */ /* 0x000f22000020f000 */
[----:B---3--:R-:W-:Y:S01]  /*11c0*/  FMUL R0, R0, UR4 ;  /* 0x0000000400007c20 */ /* 0x008fe20008400000 */
[----:B------:R-:W-:-:S02]  /*11d0*/  ULOP3.LUT UR19, UR5, 0xffff, URZ, 0xc0, !UPT ;  /* 0x0000ffff05137892 */ /* 0x000fc4000f8ec0ff */
[----:B------:R-:W-:Y:S02]  /*11e0*/  USHF.L.U32 UR28, UR10, 0xa, URZ ;  /* 0x0000000a0a1c7899 */ /* 0x000fe400080006ff */
[----:B------:R-:W-:Y:S02]  /*11f0*/  UISETP.GE.AND UP2, UPT, UR18, 0x1, UPT ;  /* 0x000000011200788c */ /* 0x000fe4000bf46270 */
[----:B------:R-:W3:Y:S01]  /*1200*/  F2I.U32.TRUNC.NTZ R0, R0 ;  /* 0x0000000000007305 */ /* 0x000ee2000020f000 */
[----:B------:R-:W-:Y:S01]  /*1210*/  UMOV UR20, UR7 ;  /* 0x0000000700147c82 */ /* 0x000fe20008000000 */
[----:B------:R-:W-:Y:S01]  /*1220*/  UMOV UR16, UR21 ;  /* 0x0000001500107c82 */ /* 0x000fe20008000000 */
[----:B----4-:R-:W-:Y:S02]  /*1230*/  R2UR UR4, R2 ;  /* 0x00000000020472ca */ /* 0x010fe400000e0000 */
[----:B------:R-:W-:Y:S02]  /*1240*/  PRMT R2, RZ, 0x7610, R2 ;  /* 0x00007610ff027816 */ /* 0x000fe40000000002 */
[----:B---3--:R-:W-:-:S02]  /*1250*/  R2UR UR6, R0 ;  /* 0x00000000000672ca */ /* 0x008fc400000e0000 */
[----:B------:R-:W-:-:S07]  /*1260*/  PRMT R0, RZ, 0x7610, R0 ;  /* 0x00007610ff007816 */ /* 0x000fce0000000000 */
[----:B------:R-:W-:-:S04]  /*1270*/  UIADD3 UR5, UPT, UPT, -UR4, URZ, URZ ;  /* 0x000000ff04057290 */ /* 0x000fc8000fffe1ff */
[----:B------:R-:W-:Y:S02]  /*1280*/  UIMAD UR5, UR8, UR5, UR21 ;  /* 0x00000005080572a4 */ /* 0x000fe4000f8e0215 */
[----:B------:R-:W-:-:S04]  /*1290*/  UIADD3 UR4, UPT, UPT, -UR6, URZ, URZ ;  /* 0x000000ff06047290 */ /* 0x000fc8000fffe1ff */
[----:B------:R-:W-:Y:S01]  /*12a0*/  IMAD.U32 R55, RZ, RZ, UR5 ;  /* 0x00000005ff377e24 */ /* 0x000fe2000f8e00ff */
[----:B------:R-:W-:-:S06]  /*12b0*/  UIMAD UR4, UR9, UR4, UR7 ;  /* 0x00000004090472a4 */ /* 0x000fcc000f8e0207 */
[----:B------:R-:W-:Y:S01]  /*12c0*/  IMAD.U32 R54, RZ, RZ, UR4 ;  /* 0x00000004ff367e24 */ /* 0x000fe2000f8e00ff */
[----:B-12---:R-:W-:Y:S06]  /*12d0*/  BRA.U UP4, `(.L_x_18) ;  /* 0x0000000104447547 */ /* 0x006fec000b800000 */
[----:B------:R-:W-:Y:S02]  /*12e0*/  R2UR UR4, R55 ;  /* 0x00000000370472ca */ /* 0x000fe400000e0000 */
[----:B------:R-:W-:-:S11]  /*12f0*/  R2UR UR8, R54 ;  /* 0x00000000360872ca */ /* 0x000fd600000e0000 */
[----:B------:R-:W-:Y:S02]  /*1300*/  UISETP.GT.U32.AND UP0, UPT, UR4, 0x1, UPT ;  /* 0x000000010400788c */ /* 0x000fe4000bf04070 */
[----:B------:R-:W-:Y:S02]  /*1310*/  ULOP3.LUT UR4, UR4, 0xfffffffe, URZ, 0xc0, !UPT ;  /* 0xfffffffe04047892 */ /* 0x000fe4000f8ec0ff */
[----:B------:R-:W-:Y:S02]  /*1320*/  UISETP.NE.AND UP1, UPT, UR8, URZ, UP0 ;  /* 0x000000ff0800728c */ /* 0x000fe40008725270 */
[----:B------:R-:W-:Y:S02]  /*1330*/  UISETP.NE.AND UP0, UPT, UR8, 0x1, UP0 ;  /* 0x000000010800788c */ /* 0x000fe40008705270 */
[----:B------:R-:W-:Y:S02]  /*1340*/  USEL UR7, URZ, 0x1, UP1 ;  /* 0x00000001ff077887 */ /* 0x000fe40008800000 */
[----:B------:R-:W-:-:S02]  /*1350*/  USEL UR6, URZ, 0x4, UP0 ;  /* 0x00000004ff067887 */ /* 0x000fc40008000000 */
[----:B------:R-:W-:Y:S02]  /*1360*/  USEL UR5, URZ, 0x2, UP1 ;  /* 0x00000002ff057887 */ /* 0x000fe40008800000 */
[----:B------:R-:W-:Y:S02]  /*1370*/  ULEA UR4, UR8, UR4, 0x1 ;  /* 0x0000000408047291 */ /* 0x000fe4000f8e08ff */
[----:B------:R-:W-:Y:S02]  /*1380*/  USEL UR8, URZ, 0x8, UP0 ;  /* 0x00000008ff087887 */ /* 0x000fe40008000000 */
[----:B------:R-:W-:-:S03]  /*1390*/  UIADD3 UR5, UPT, UPT, UR5, UR6, UR7 ;  /* 0x0000000605057290 */ /* 0x000fc6000fffe007 */
[----:B------:R-:W-:Y:S01]  /*13a0*/  UMOV UR6, 0x3 ;  /* 0x0000000300067882 */ /* 0x000fe20000000000 */
[----:B------:R-:W-:Y:S02]  /*13b0*/  UIADD3 UR5, UPT, UPT, UR5, UR8, URZ ;  /* 0x0000000805057290 */ /* 0x000fe4000fffe0ff */
[----:B------:R-:W-:-:S04]  /*13c0*/  USHF.L.U32 UR4, UR6, UR4, URZ ;  /* 0x0000000406047299 */ /* 0x000fc800080006ff */
[----:B------:R-:W-:Y:S02]  /*13d0*/  IMAD.U32 R2, RZ, RZ, UR5 ;  /* 0x00000005ff027e24 */ /* 0x000fe4000f8e00ff */
[----:B------:R-:W-:Y:S02]  /*13e0*/  IMAD.U32 R0, RZ, RZ, UR4 ;  /* 0x00000004ff007e24 */ /* 0x000fe4000f8e00ff */
.L_x_18:
[----:B------:R-:W-:Y:S05]  /*13f0*/  BRA.U !UP2, `(.L_x_19) ;  /* 0x000000010ad07547 */ /* 0x000fea000b800000 */
[----:B------:R-:W1:Y:S01]  /*1400*/  LDCU.128 UR24, c[0x0][0xb10] ;  /* 0x00016200ff1877ac */ /* 0x000e620008000c00 */
[----:B------:R-:W2:Y:S01]  /*1410*/  LDCU UR12, c[0x0][0x370] ;  /* 0x00006e00ff0c77ac */ /* 0x000ea20008000800 */
[----:B------:R-:W3:Y:S01]  /*1420*/  LDCU UR5, c[0x0][0x374] ;  /* 0x00006e80ff0577ac */ /* 0x000ee20008000800 */
[----:B------:R-:W4:Y:S01]  /*1430*/  LDCU UR22, c[0x0][0xb0c] ;  /* 0x00016180ff1677ac */ /* 0x000f220008000800 */
[----:B------:R-:W4:Y:S01]  /*1440*/  LDCU UR4, c[0x0][0xb20] ;  /* 0x00016400ff0477ac */ /* 0x000f220008000800 */
[----:B------:R-:W4:Y:S01]  /*1450*/  LDCU.64 UR16, c[0x0][0xb28] ;  /* 0x00016500ff1077ac */ /* 0x000f220008000a00 */
[----:B-1----:R-:W-:Y:S02]  /*1460*/  UISETP.NE.AND UP0, UPT, UR26, 0x1, UPT ;  /* 0x000000011a00788c */ /* 0x002fe4000bf05270 */
[----:B---3--:R-:W-:Y:S02]  /*1470*/  UIMAD.WIDE.U32 UR6, UR5, UR27, URZ ;  /* 0x0000001b050672a5 */ /* 0x008fe4000f8e00ff */
[----:B--2---:R-:W-:-:S02]  /*1480*/  UIMAD.WIDE.U32 UR8, UR12, UR24, URZ ;  /* 0x000000180c0872a5 */ /* 0x004fc4000f8e00ff */
[----:B----4-:R-:W-:Y:S02]  /*1490*/  UISETP.NE.AND UP1, UPT, UR22, 0x1, UPT ;  /* 0x000000011600788c */ /* 0x010fe4000bf25270 */
[----:B------:R-:W-:Y:S01]  /*14a0*/  UISETP.NE.AND UP2, UPT, UR18, 0x1, UPT ;  /* 0x000000011200788c */ /* 0x000fe2000bf45270 */
[----:B------:R-:W-:Y:S02]  /*14b0*/  UMOV UR6, UR7 ;  /* 0x0000000700067c82 */ /* 0x000fe40008000000 */
[----:B------:R-:W-:Y:S01]  /*14c0*/  UMOV UR8, UR9 ;  /* 0x0000000900087c82 */ /* 0x000fe20008000000 */
[----:B------:R-:W-:Y:S02]  /*14d0*/  @UP0 USHF.R.U32.HI UR5, URZ, UR4, UR6 ;  /* 0x00000004ff050299 */ /* 0x000fe40008011606 */
[----:B------:R-:W-:Y:S02]  /*14e0*/  UIMAD.WIDE.U32 UR14, UR20, UR27, URZ ;  /* 0x0000001b140e72a5 */ /* 0x000fe4000f8e00ff */
[----:B------:R-:W-:-:S02]  /*14f0*/  UIMAD.WIDE.U32 UR6, UR5, UR16, URZ ;  /* 0x00000010050672a5 */ /* 0x000fc4000f8e00ff */
[----:B------:R-:W-:Y:S02]  /*1500*/  @UP1 USHF.R.U32.HI UR12, URZ, UR25, UR8 ;  /* 0x00000019ff0c1299 */ /* 0x000fe40008011608 */
[----:B------:R-:W-:Y:S02]  /*1510*/  UIMAD.WIDE.U32 UR10, UR21, UR24, URZ ;  /* 0x00000018150a72a5 */ /* 0x000fe4000f8e00ff */
[----:B------:R-:W-:Y:S01]  /*1520*/  UIMAD.WIDE.U32 UR8, UR12, UR16, URZ ;  /* 0x000000100c0872a5 */ /* 0x000fe2000f8e00ff */
[----:B------:R-:W-:Y:S01]  /*1530*/  UMOV UR14, UR15 ;  /* 0x0000000f000e7c82 */ /* 0x000fe20008000000 */
[----:B------:R-:W-:Y:S01]  /*1540*/  UMOV UR6, UR7 ;  /* 0x0000000700067c82 */ /* 0x000fe20008000000 */
[----:B------:R-:W-:Y:S02]  /*1550*/  USHF.R.U32.HI UR14, URZ, UR4, UR14 ;  /* 0x00000004ff0e7299 */ /* 0x000fe4000801160e */
[----:B------:R-:W-:Y:S01]  /*1560*/  @UP2 USHF.R.U32.HI UR5, URZ, UR17, UR6 ;  /* 0x00000011ff052299 */ /* 0x000fe20008011606 */
[----:B------:R-:W-:-:S02]  /*1570*/  UMOV UR10, UR11 ;  /* 0x0000000b000a7c82 */ /* 0x000fc40008000000 */
[----:B------:R-:W-:Y:S01]  /*1580*/  UMOV UR6, UR9 ;  /* 0x0000000900067c82 */ /* 0x000fe20008000000 */
[----:B------:R-:W-:Y:S02]  /*1590*/  USHF.R.U32.HI UR10, URZ, UR25, UR10 ;  /* 0x00000019ff0a7299 */ /* 0x000fe4000801160a */
[----:B------:R-:W-:Y:S02]  /*15a0*/  @UP2 USHF.R.U32.HI UR12, URZ, UR17, UR6 ;  /* 0x00000011ff0c2299 */ /* 0x000fe40008011606 */
[----:B------:R-:W-:Y:S02]  /*15b0*/  USEL UR4, UR20, UR14, !UP0 ;  /* 0x0000000e14047287 */ /* 0x000fe4000c000000 */
[----:B------:R-:W-:Y:S02]  /*15c0*/  UIMAD UR6, UR5, UR18, URZ ;  /* 0x00000012050672a4 */ /* 0x000fe4000f8e02ff */
[----:B------:R-:W-:Y:S02]  /*15d0*/  USEL UR5, UR21, UR10, !UP1 ;  /* 0x0000000a15057287 */ /* 0x000fe4000c800000 */
[----:B------:R-:W-:-:S02]  /*15e0*/  UIMAD UR8, UR12, UR18, URZ ;  /* 0x000000120c0872a4 */ /* 0x000fc4000f8e02ff */
[----:B------:R-:W-:Y:S02]  /*15f0*/  UISETP.GE.AND UP0, UPT, UR4, UR6, UPT ;  /* 0x000000060400728c */ /* 0x000fe4000bf06270 */
[----:B------:R-:W-:Y:S02]  /*1600*/  UIMAD.WIDE.U32 UR6, UR4, UR16, URZ ;  /* 0x00000010040672a5 */ /* 0x000fe4000f8e00ff */
[----:B------:R-:W-:Y:S02]  /*1610*/  UISETP.GE.OR UP0, UPT, UR5, UR8, UP0 ;  /* 0x000000080500728c */ /* 0x000fe40008706670 */
[----:B------:R-:W-:Y:S02]  /*1620*/  UIMAD.WIDE.U32 UR8, UR5, UR16, URZ ;  /* 0x00000010050872a5 */ /* 0x000fe4000f8e00ff */
[----:B------:R-:W-:Y:S02]  /*1630*/  USHF.R.U32.HI UR7, URZ, UR17, UR7 ;  /* 0x00000011ff077299 */ /* 0x000fe40008011607 */
[----:B------:R-:W-:-:S02]  /*1640*/  UIADD3 UR10, UPT, UPT, -UR4, URZ, URZ ;  /* 0x000000ff040a7290 */ /* 0x000fc4000fffe1ff */
[----:B------:R-:W-:Y:S02]  /*1650*/  USEL UR7, UR4, UR7, !UP2 ;  /* 0x0000000704077287 */ /* 0x000fe4000d000000 */
[----:B------:R-:W-:Y:S01]  /*1660*/  UIADD3 UR16, UPT, UPT, -UR5, URZ, URZ ;  /* 0x000000ff05107290 */ /* 0x000fe2000fffe1ff */
[----:B------:R-:W-:Y:S01]  /*1670*/  @!UP0 UMOV UR6, UR9 ;  /* 0x0000000900068c82 */ /* 0x000fe20008000000 */
[----:B------:R-:W-:Y:S02]  /*1680*/  UIADD3 UR8, UPT, UPT, -UR7, URZ, URZ ;  /* 0x000000ff07087290 */ /* 0x000fe4000fffe1ff */
[----:B------:R-:W-:Y:S02]  /*1690*/  @!UP0 USHF.R.U32.HI UR6, URZ, UR17, UR6 ;  /* 0x00000011ff068299 */ /* 0x000fe40008011606 */
[----:B------:R-:W-:Y:S02]  /*16a0*/  UIMAD UR8, UR18, UR8, UR4 ;  /* 0x00000008120872a4 */ /* 0x000fe4000f8e0204 */
[----:B------:R-:W-:-:S02]  /*16b0*/  @!UP0 USEL UR6, UR5, UR6, !UP2 ;  /* 0x0000000605068287 */ /* 0x000fc4000d000000 */
[----:B------:R-:W-:Y:S02]  /*16c0*/  UIMAD UR20, UR26, UR10, UR20 ;  /* 0x0000000a1a1472a4 */ /* 0x000fe4000f8e0214 */
[----:B------:R-:W-:Y:S02]  /*16d0*/  @!UP0 UIADD3 UR7, UPT, UPT, UR7, -UR6, URZ ;  /* 0x8000000607078290 */ /* 0x000fe4000fffe0ff */
[----:B------:R-:W-:Y:S02]  /*16e0*/  @!UP0 UIMAD UR6, UR8, UR12, UR6 ;  /* 0x0000000c080682a4 */ /* 0x000fe4000f8e0206 */
[----:B------:R-:W-:Y:S02]  /*16f0*/  @!UP0 UIMAD UR4, UR7, UR18, UR5 ;  /* 0x00000012070482a4 */ /* 0x000fe4000f8e0205 */
[----:B------:R-:W-:Y:S02]  /*1700*/  UIMAD UR16, UR22, UR16, UR21 ;  /* 0x00000010161072a4 */ /* 0x000fe4000f8e0215 */
[----:B------:R-:W-:Y:S01]  /*1710*/  UIMAD UR20, UR4, UR26, UR20 ;  /* 0x0000001a041472a4 */ /* 0x000fe2000f8e0214 */
[----:B------:R-:W-:-:S02]  /*1720*/  @!UP0 UMOV UR5, UR6 ;  /* 0x0000000600058c82 */ /* 0x000fc40008000000 */
[----:B------:R-:W-:-:S12]  /*1730*/  UIMAD UR16, UR5, UR22, UR16 ;  /* 0x00000016051072a4 */ /* 0x000fd8000f8e0210 */
.L_x_19:
[----:B------:R-:W-:Y:S02]  /*1740*/  UISETP.NE.AND UP1, UPT, UR23, 0x1, UPT ;  /* 0x000000011700788c */ /* 0x000fe4000bf25270 */
[----:B------:R-:W-:Y:S02]  /*1750*/  UISETP.NE.AND UP0, UPT, UR13, 0x2, UPT ;  /* 0x000000020d00788c */ /* 0x000fe4000bf05270 */
[----:B------:R-:W-:Y:S02]  /*1760*/  ULOP3.LUT UR28, UR28, 0x800, URZ, 0xc0, !UPT ;  /* 0x000008001c1c7892 */ /* 0x000fe4000f8ec0ff */
[----:B------:R-:W-:-:S03]  /*1770*/  USHF.L.U32 UR24, UR29, UR19, URZ ;  /* 0x000000131d187299 */ /* 0x000fc600080006ff */
[----:B------:R-:W-:Y:S09]  /*1780*/  BRA.U UP1, `(.L_x_20) ;  /* 0x0000000101447547 */ /* 0x000ff2000b800000 */
[----:B------:R-:W1:Y:S01]  /*1790*/  LDCU.128 UR8, c[0x0][0xb10] ;  /* 0x00016200ff0877ac */ /* 0x000e620008000c00 */
[----:B------:R-:W2:Y:S01]  /*17a0*/  LDCU UR12, c[0x0][0xb0c] ;  /* 0x00016180ff0c77ac */ /* 0x000ea20008000800 */
[----:B------:R-:W3:Y:S01]  /*17b0*/  LDCU UR14, c[0x0][0xb20] ;  /* 0x00016400ff0e77ac */ /* 0x000ee20008000800 */
[----:B-1----:R-:W-:Y:S02]  /*17c0*/  UIMAD.WIDE.U32 UR6, UR16, UR8, URZ ;  /* 0x00000008100672a5 */ /* 0x002fe4000f8e00ff */
[----:B------:R-:W-:Y:S02]  /*17d0*/  UIMAD.WIDE.U32 UR4, UR20, UR11, URZ ;  /* 0x0000000b140472a5 */ /* 0x000fe4000f8e00ff */
[----:B--2---:R-:W-:Y:S02]  /*17e0*/  UISETP.NE.AND UP2, UPT, UR12, 0x1, UPT ;  /* 0x000000010c00788c */ /* 0x004fe4000bf45270 */
[----:B------:R-:W-:Y:S01]  /*17f0*/  UISETP.NE.AND UP1, UPT, UR10, 0x1, UPT ;  /* 0x000000010a00788c */ /* 0x000fe2000bf25270 */
[----:B------:R-:W-:-:S02]  /*1800*/  UMOV UR6, UR7 ;  /* 0x0000000700067c82 */ /* 0x000fc40008000000 */
[----:B------:R-:W-:Y:S01]  /*1810*/  UMOV UR4, UR5 ;  /* 0x0000000500047c82 */ /* 0x000fe20008000000 */
[----:B------:R-:W-:Y:S02]  /*1820*/  USHF.R.U32.HI UR6, URZ, UR9, UR6 ;  /* 0x00000009ff067299 */ /* 0x000fe40008011606 */
[----:B---3--:R-:W-:Y:S02]  /*1830*/  USHF.R.U32.HI UR4, URZ, UR14, UR4 ;  /* 0x0000000eff047299 */ /* 0x008fe40008011604 */
[----:B------:R-:W-:Y:S02]  /*1840*/  USEL UR5, UR16, UR6, !UP2 ;  /* 0x0000000610057287 */ /* 0x000fe4000d000000 */
[----:B------:R-:W-:-:S04]  /*1850*/  USEL UR4, UR20, UR4, !UP1 ;  /* 0x0000000414047287 */ /* 0x000fc8000c800000 */
[----:B------:R-:W-:Y:S02]  /*1860*/  UIADD3 UR6, UPT, UPT, -UR4, UR5, URZ ;  /* 0x0000000504067290 */ /* 0x000fe4000fffe1ff */
[----:B------:R-:W-:Y:S02]  /*1870*/  UIADD3 UR4, UPT, UPT, UR4, -UR5, URZ ;  /* 0x8000000504047290 */ /* 0x000fe4000fffe0ff */
[----:B------:R-:W-:Y:S02]  /*1880*/  UIMAD UR20, UR6, UR10, UR20 ;  /* 0x0000000a061472a4 */ /* 0x000fe4000f8e0214 */
[----:B------:R-:W-:-:S12]  /*1890*/  UIMAD UR16, UR4, UR12, UR16 ;  /* 0x0000000c041072a4 */ /* 0x000fd8000f8e0210 */
.L_x_20:
[----:B------:R-:W-:Y:S05]  /*18a0*/  BRA.U !UP5, `(.L_x_21) ;  /* 0x000000010d0c7547 */ /* 0x000fea000b800000 */
[----:B------:R-:W-:Y:S01]  /*18b0*/  UCGABAR_WAIT ;  /* 0x0000000000007dc7 */ /* 0x000fe20008000000 */
[----:B------:R-:W-:Y:S01]  /*18c0*/  CCTL.IVALL ;  /* 0x00000000ff00798f */ /* 0x000fe20002000000 */
[----:B------:R-:W-:Y:S05]  /*18d0*/  BRA `(.L_x_22) ;  /* 0x0000000000047947 */ /* 0x000fea0003800000 */
.L_x_21:
[----:B------:R-:W-:Y:S06]  /*18e0*/  BAR.SYNC.DEFER_BLOCKING 0x0 ;  /* 0x0000000000007b1d */ /* 0x000fec0000010000 */
.L_x_22:
[----:B------:R-:W-:Y:S05]  /*18f0*/  BRA.U UP0, `(.L_x_23) ;  /* 0x0000001500a47547 */ /* 0x000fea000b800000 */
[----:B------:R-:W1:Y:S01]  /*1900*/  LDCU UR6, c[0x0][0x38c] ;  /* 0x00007180ff0677ac */ /* 0x000e620008000800 */
[----:B------:R-:W2:Y:S01]  /*1910*/  S2UR UR9, SR_CgaCtaId ;  /* 0x00000000000979c3 */ /* 0x000ea20000008800 */
[----:B------:R-:W-:Y:S01]  /*1920*/  PLOP3.LUT P1, PT, PT, PT, UP3, 0x80, 0x8 ;  /* 0x000000000008781c */ /* 0x000fe20003f2f038 */
[----:B------:R-:W-:Y:S01]  /*1930*/  IMAD.MOV.U32 R12, RZ, RZ, 0x1 ;  /* 0x00000001ff0c7424 */ /* 0x000fe200078e00ff */
[----:B------:R-:W-:Y:S01]  /*1940*/  UMOV UR8, 0x400 ;  /* 0x0000040000087882 */ /* 0x000fe20000000000 */
[----:B------:R-:W-:Y:S01]  /*1950*/  UISETP.NE.AND UP1, UPT, UR13, URZ, UPT ;  /* 0x000000ff0d00728c */ /* 0x000fe2000bf25270 */
[----:B------:R-:W-:Y:S01]  /*1960*/  ISETP.NE.AND P2, PT, R3, RZ, P3 ;  /* 0x000000ff0300720c */ /* 0x000fe20001f45270 */
[----:B------:R-:W-:Y:S01]  /*1970*/  USHF.L.U32 UR7, UR21, 0x7, URZ ;  /* 0x0000000715077899 */ /* 0x000fe200080006ff */
[----:B------:R-:W-:Y:S01]  /*1980*/  PLOP3.LUT P1, PT, P1, PT, PT, 0x8, 0x80 ;  /* 0x000000000080781c */ /* 0x000fe20000f2e170 */
[----:B------:R-:W-:Y:S01]  /*1990*/  USHF.L.U32 UR46, UR21, 0x5, URZ ;  /* 0x00000005152e7899 */ /* 0x000fe200080006ff */
[----:B------:R-:W-:Y:S01]  /*19a0*/  CS2R R10, SRZ ;  /* 0x00000000000a7805 */ /* 0x000fe2000001ff00 */
[----:B------:R-:W-:Y:S01]  /*19b0*/  IMAD.MOV.U32 R9, RZ, RZ, RZ ;  /* 0x000000ffff097224 */ /* 0x000fe200078e00ff */
[----:B------:R-:W3:Y:S01]  /*19c0*/  LDCU UR39, c[0x0][0x370] ;  /* 0x00006e00ff2777ac */ /* 0x000ee20008000800 */
[----:B------:R-:W-:Y:S01]  /*19d0*/  IMAD.MOV.U32 R8, RZ, RZ, 0x1 ;  /* 0x00000001ff087424 */ /* 0x000fe200078e00ff */
[----:B------:R-:W4:Y:S01]  /*19e0*/  LDCU.64 UR26, c[0x0][0x348] ;  /* 0x00006900ff1a77ac */ /* 0x000f220008000a00 */
[----:B-1----:R-:W-:-:S02]  /*19f0*/  UIADD3 UR5, UPT, UPT, UR6, 0x1f, URZ ;  /* 0x0000001f06057890 */ /* 0x002fc4000fffe0ff */
[----:B------:R-:W-:Y:S02]  /*1a00*/  UIADD3 UR47, UPT, UPT, UR6, 0x3e, URZ ;  /* 0x0000003e062f7890 */ /* 0x000fe4000fffe0ff */
[----:B------:R-:W-:Y:S02]  /*1a10*/  USHF.R.S32.HI UR4, URZ, 0x1f, UR5 ;  /* 0x0000001fff047899 */ /* 0x000fe40008011405 */
[----:B--2---:R-:W-:Y:S02]  /*1a20*/  ULEA UR13, UR9, UR8, 0x18 ;  /* 0x00000008090d7291 */ /* 0x004fe4000f8ec0ff */
[----:B------:R-:W-:Y:S02]  /*1a30*/  ULEA.HI UR4, UR4, UR5, URZ, 0x5 ;  /* 0x0000000504047291 */ /* 0x000fe4000f8f28ff */
[----:B------:R-:W-:Y:S02]  /*1a40*/  ULOP3.LUT UR5, UR7, 0x80, URZ, 0xc0, !UPT ;  /* 0x0000008007057892 */ /* 0x000fe4000f8ec0ff */
[----:B------:R-:W-:-:S02]  /*1a50*/  USHF.R.S32.HI UR41, URZ, 0x5, UR4 ;  /* 0x00000005ff297899 */ /* 0x000fc40008011404 */
[----:B------:R-:W-:Y:S02]  /*1a60*/  UIADD3 UR4, UPT, UPT, UR6, -0x1, URZ ;  /* 0xffffffff06047890 */ /* 0x000fe4000fffe0ff */
[----:B------:R-:W-:Y:S02]  /*1a70*/  UISETP.LT.U32.AND UP0, UPT, UR41, 0x9, UPT ;  /* 0x000000092900788c */ /* 0x000fe4000bf01070 */
[----:B------:R-:W-:Y:S02]  /*1a80*/  UISETP.GE.U32.AND UP2, UPT, UR4, -0x3f, UPT ;  /* 0xffffffc10400788c */ /* 0x000fe4000bf46070 */
[----:B------:R-:W-:Y:S02]  /*1a90*/  USEL UR40, UR41, 0x9, UP0 ;  /* 0x0000000929287887 */ /* 0x000fe40008000000 */
[----:B------:R-:W-:Y:S02]  /*1aa0*/  ULEA UR30, UR28, UR13, 0x2 ;  /* 0x0000000d1c1e7291 */ /* 0x000fe4000f8e10ff */
[----:B------:R-:W-:Y:S01]  /*1ab0*/  UIADD3 UR4, UPT, UPT, UR40, -0x1, URZ ;  /* 0xffffffff28047890 */ /* 0x000fe2000fffe0ff */
[----:B------:R-:W1:Y:S04]  /*1ac0*/  LDCU UR38, c[0x0][0x374] ;  /* 0x00006e80ff2677ac */ /* 0x000e680008000800 */
[----:B------:R-:W-:-:S02]  /*1ad0*/  @UP2 UIADD3 UR4, UPT, UPT, UR40, URZ, URZ ;  /* 0x000000ff28042290 */ /* 0x000fc4000fffe0ff */
[----:B------:R-:W-:Y:S02]  /*1ae0*/  ULOP3.LUT UR46, UR46, 0x20, URZ, 0xc0, !UPT ;  /* 0x000000202e2e7892 */ /* 0x000fe4000f8ec0ff */
[----:B------:R-:W-:Y:S02]  /*1af0*/  USEL UR21, UR48, 0x2, UP1 ;  /* 0x0000000230157887 */ /* 0x000fe40008800000 */
[----:B------:R-:W-:Y:S02]  /*1b00*/  ULEA.HI UR45, UR28, UR5, URZ, 0x1b ;  /* 0x000000051c2d7291 */ /* 0x000fe4000f8fd8ff */
[----:B------:R-:W-:Y:S02]  /*1b10*/  UIADD3 UR30, UPT, UPT, UR30, 0x8400, URZ ;  /* 0x000084001e1e7890 */ /* 0x000fe4000fffe0ff */
[----:B------:R-:W-:Y:S02]  /*1b20*/  UIADD3 UR44, UPT, UPT, UR41, -UR40, URZ ;  /* 0x80000028292c7290 */ /* 0x000fe4000fffe0ff */
[----:B------:R-:W-:-:S02]  /*1b30*/  UIADD3 UR29, UPT, UPT, UR4, 0x1, URZ ;  /* 0x00000001041d7890 */ /* 0x000fc4000fffe0ff */
[----:B------:R-:W-:Y:S01]  /*1b40*/  UIADD3 UR43, UPT, UPT, -UR4, URZ, URZ ;  /* 0x000000ff042b7290 */ /* 0x000fe2000fffe1ff */
[----:B-1-34-:R-:W-:-:S11]  /*1b50*/  UMOV UR6, URZ ;  /* 0x000000ff00067c82 */ /* 0x01afd60008000000 */
.L_x_43:
[----:B------:R-:W1:Y:S02]  /*1b60*/  S2UR UR4, SR_CgaCtaId ;  /* 0x00000000000479c3 */ /* 0x000e640000008800 */
[----:B-1----:R-:W-:-:S09]  /*1b70*/  UISETP.NE.AND UP0, UPT, UR4, URZ, UPT ;  /* 0x000000ff0400728c */ /* 0x002fd2000bf05270 */
[----:B------:R-:W-:Y:S05]  /*1b80*/  BRA.U UP0, `(.L_x_24) ;  /* 0x0000000100287547 */ /* 0x000fea000b800000 */
[----:B------:R-:W-:Y:S02]  /*1b90*/  LEA R0, R9, UR13, 0x3 ;  /* 0x0000000d09007c11 */ /* 0x000fe4000f8e18ff */
[----:B------:R-:W-:-:S04]  /*1ba0*/  SHF.L.U32 R2, R8, 0x1f, RZ ;  /* 0x0000001f08027819 */ /* 0x000fc800000006ff */
[----:B------:R-:W1:Y:S02]  /*1bb0*/  SYNCS.PHASECHK.TRANS64.TRYWAIT P0, [R0+URZ+0x150], R2 ;  /* 0x00015002000075a7 */ /* 0x000e6400080011ff */
[----:B-1----:R-:W-:Y:S05]  /*1bc0*/  @!P0 BRA `(.L_x_25) ;  /* 0x0000007400b48947 */ /* 0x002fea0003800000 */
.L_x_155:
[----:B------:R-:W-:Y:S01]  /*1bd0*/  VIADD R9, R9, 0x1 ;  /* 0x0000000109097836 */ /* 0x000fe20000000000 */
[----:B------:R1:W-:Y:S04]  /*1be0*/  SYNCS.ARRIVE.TRANS64.A1T0 RZ, [R0+URZ+0x140], RZ ;  /* 0x000140ff00ff79a7 */ /* 0x0003e800081000ff */
[----:B------:R-:W-:-:S04]  /*1bf0*/  ISETP.NE.AND P0, PT, R9, 0x2, PT ;  /* 0x000000020900780c */ /* 0x000fc80003f05270 */
[----:B------:R-:W-:Y:S02]  /*1c00*/  SEL R9, R9, RZ, P0 ;  /* 0x000000ff09097207 */ /* 0x000fe40000000000 */
[----:B-1----:R-:W-:-:S04]  /*1c10*/  SEL R0, RZ, 0x1, P0 ;  /* 0x00000001ff007807 */ /* 0x002fc80000000000 */
[----:B------:R-:W-:-:S07]  /*1c20*/  LOP3.LUT R8, R8, R0, RZ, 0x3c, !PT ;  /* 0x0000000008087212 */ /* 0x000fce00078e3cff */
.L_x_24:
[----:B------:R-:W-:Y:S01]  /*1c30*/  ULEA UR4, UR6, UR13, 0x3 ;  /* 0x0000000d06047291 */ /* 0x000fe2000f8e18ff */
[----:B------:R-:W-:Y:S01]  /*1c40*/  SHF.L.U32 R0, R12, 0x1f, RZ ;  /* 0x0000001f0c007819 */ /* 0x000fe200000006ff */
[----:B------:R-:W-:Y:S02]  /*1c50*/  UISETP.GE.U32.AND UP0, UPT, UR47, 0x3f, UPT ;  /* 0x0000003f2f00788c */ /* 0x000fe4000bf06070 */
[----:B------:R-:W-:Y:S01]  /*1c60*/  ULEA UR11, UR20, UR46, 0x6 ;  /* 0x0000002e140b7291 */ /* 0x000fe2000f8e30ff */
[----:B------:R-:W-:-:S04]  /*1c70*/  UMOV UR7, URZ ;  /* 0x000000ff00077c82 */ /* 0x000fc80008000000 */
[----:B------:R1:W2:Y:S01]  /*1c80*/  SYNCS.PHASECHK.TRANS64.TRYWAIT P0, [UR4+0x48], R0 ;  /* 0x00004800ff0075a7 */ /* 0x0002a20008001104 */
[----:B------:R-:W-:-:S04]  /*1c90*/  ULEA.HI UR4, UR16, UR16, URZ, 0x1 ;  /* 0x0000001010047291 */ /* 0x000fc8000f8f08ff */
[----:B------:R-:W-:-:S04]  /*1ca0*/  USHF.L.U32 UR4, UR4, 0x7, URZ ;  /* 0x0000000704047899 */ /* 0x000fc800080006ff */
[----:B------:R-:W-:-:S04]  /*1cb0*/  ULOP3.LUT UR35, UR4, 0xffffff00, URZ, 0xc0, !UPT ;  /* 0xffffff0004237892 */ /* 0x000fc8000f8ec0ff */
[----:B------:R-:W-:Y:S01]  /*1cc0*/  UIADD3 UR35, UPT, UPT, UR45, UR35, URZ ;  /* 0x000000232d237290 */ /* 0x000fe2000fffe0ff */
[----:B------:R-:W-:Y:S11]  /*1cd0*/  BRA.U !UP0, `(.L_x_26) ;  /* 0x0000000108c87547 */ /* 0x000ff6000b800000 */
[----:B------:R-:W-:Y:S01]  /*1ce0*/  UMOV UR16, UR43 ;  /* 0x0000002b00107c82 */ /* 0x000fe20008000000 */
[----:B------:R-:W-:Y:S01]  /*1cf0*/  UMOV UR4, UR6 ;  /* 0x0000000600047c82 */ /* 0x000fe20008000000 */
[----:B------:R-:W-:-:S05]  /*1d00*/  UMOV UR34, URZ ;  /* 0x000000ff00227c82 */ /* 0x000fca0008000000 */
.L_x_32:
[----:B------:R-:W-:Y:S01]  /*1d10*/  ULEA UR33, UR4, UR13, 0x3 ;  /* 0x0000000d04217291 */ /* 0x000fe2000f8e18ff */
[----:B------:R-:W-:Y:S01]  /*1d20*/  @P3 MOV R2, 0xa000 ;  /* 0x0000a00000023802 */ /* 0x000fe20000000f00 */
[----:B--234-:R-:W-:Y:S10]  /*1d30*/  @P0 BRA `(.L_x_27) ;  /* 0x00000000000c0947 */ /* 0x01cff40003800000 */
[----:B------:R-:W-:-:S04]  /*1d40*/  SHF.L.U32 R3, R12, 0x1f, RZ ;  /* 0x0000001f0c037819 */ /* 0x000fc800000006ff */
[----:B------:R-:W2:Y:S02]  /*1d50*/  SYNCS.PHASECHK.TRANS64.TRYWAIT P0, [UR33+0x48], R3 ;  /* 0x00004803ff0075a7 */ /* 0x000ea40008001121 */
[----:B--2---:R-:W-:Y:S05]  /*1d60*/  @!P0 BRA `(.L_x_28) ;  /* 0x0000007400608947 */ /* 0x004fea0003800000 */
.L_x_27:
[----:B------:R2:W-:Y:S01]  /*1d70*/  @P3 SYNCS.ARRIVE.TRANS64 RZ, [UR33], R2 ;  /* 0x00000002ffff39a7 */ /* 0x0005e20008000021 */
[----:B------:R-:W-:Y:S02]  /*1d80*/  ULOP3.LUT UR5, UR21, 0x2, URZ, 0xfc, !UPT ;  /* 0x0000000215057892 */ /* 0x000fe4000f8efcff */
[----:B------:R-:W-:Y:S02]  /*1d90*/  UIADD3 UR16, UPT, UPT, UR16, 0x1, URZ ;  /* 0x0000000110107890 */ /* 0x000fe4000fffe0ff */
[----:B------:R-:W-:Y:S02]  /*1da0*/  UISETP.NE.AND UP0, UPT, UR5, 0x2, UPT ;  /* 0x000000020500788c */ /* 0x000fe4000bf05270 */
[----:B------:R-:W-:-:S07]  /*1db0*/  UISETP.NE.AND UP2, UPT, UR16, 0x1, UPT ;  /* 0x000000011000788c */ /* 0x000fce000bf45270 */
[----:B------:R-:W-:Y:S05]  /*1dc0*/  BRA.U UP0, `(.L_x_29) ;  /* 0x0000000100047547 */ /* 0x000fea000b800000 */
[----:B------:R-:W-:Y:S05]  /*1dd0*/  BPT.TRAP 0x1 ;  /* 0x000000040000795c */ /* 0x000fea0000300000 */
.L_x_29:
[----:B------:R-:W-:Y:S04]  /*1de0*/  BSSY.RECONVERGENT B0, `(.L_x_30) ;  /* 0x0000003000007945 */ /* 0x000fe80003800200 */
[----:B------:R-:W-:Y:S05]  /*1df0*/  @!P2 BRA `(.L_x_31) ;  /* 0x000000000004a947 */ /* 0x000fea0003800000 */
[----:B------:R-:W-:Y:S05]  /*1e00*/  BPT.TRAP 0x1 ;  /* 0x000000040000795c */ /* 0x000fea0000300000 */
.L_x_31:
[----:B------:R-:W-:Y:S05]  /*1e10*/  BSYNC.RECONVERGENT B0 ;  /* 0x0000000000007941 */ /* 0x000fea0003800200 */
.L_x_30:
[----:B------:R-:W-:Y:S02]  /*1e20*/  UIADD3 UR5, UPT, UPT, UR4, 0x1, URZ ;  /* 0x0000000104057890 */ /* 0x000fe4000fffe0ff */
[----:B------:R-:W-:Y:S02]  /*1e30*/  USHF.L.U32 UR8, UR4, 0xc, URZ ;  /* 0x0000000c04087899 */ /* 0x000fe400080006ff */
[----:B------:R-:W-:Y:S02]  /*1e40*/  UISETP.NE.AND UP0, UPT, UR5, 0x9, UPT ;  /* 0x000000090500788c */ /* 0x000fe4000bf05270 */
[----:B------:R-:W-:Y:S02]  /*1e50*/  ULOP3.LUT UR32, UR8, UR28, URZ, 0xfc, !UPT ;  /* 0x0000001c08207292 */ /* 0x000fe4000f8efcff */
[----:B------:R-:W-:Y:S02]  /*1e60*/  USEL UR7, URZ, 0x1, UP0 ;  /* 0x00000001ff077887 */ /* 0x000fe40008000000 */
[----:B------:R-:W-:-:S02]  /*1e70*/  USEL UR6, UR5, URZ, UP0 ;  /* 0x000000ff05067287 */ /* 0x000fc40008000000 */
[----:B------:R-:W-:Y:S02]  /*1e80*/  UIADD3 UR14, UP1, UPT, UR26, 0x80, URZ ;  /* 0x000000801a0e7890 */ /* 0x000fe4000ff3e0ff */
[----:B------:R-:W-:Y:S01]  /*1e90*/  ULEA UR5, UR6, UR13, 0x3 ;  /* 0x0000000d06057291 */ /* 0x000fe2000f8e18ff */
[----:B------:R-:W-:Y:S01]  /*1ea0*/  LOP3.LUT R12, R12, UR7, RZ, 0x3c, !PT ;  /* 0x000000070c0c7c12 */ /* 0x000fe2000f8e3cff */
[----:B------:R-:W-:Y:S02]  /*1eb0*/  ULEA UR32, UR32, UR13, 0x2 ;  /* 0x0000000d20207291 */ /* 0x000fe4000f8e10ff */
[----:B------:R-:W-:Y:S01]  /*1ec0*/  UIADD3 UR4, UP0, UPT, UR26, 0x180, URZ ;  /* 0x000001801a047890 */ /* 0x000fe2000ff1e0ff */
[----:B-1----:R-:W-:Y:S01]  /*1ed0*/  SHF.L.U32 R0, R12, 0x1f, RZ ;  /* 0x0000001f0c007819 */ /* 0x002fe200000006ff */
[----:B------:R-:W-:Y:S02]  /*1ee0*/  ULOP3.LUT UR33, UR33, 0xfefffff8, URZ, 0xc0, !UPT ;  /* 0xfefffff821217892 */ /* 0x000fe4000f8ec0ff */
[----:B------:R-:W-:Y:S01]  /*1ef0*/  UIADD3.X UR15, UPT, UPT, URZ, UR27, URZ, UP1, !UPT ;  /* 0x0000001bff0f7290 */ /* 0x000fe20008ffe4ff */
[----:B------:R3:W4:Y:S01]  /*1f00*/  SYNCS.PHASECHK.TRANS64.TRYWAIT P0, [UR5+0x48], R0 ;  /* 0x00004800ff0075a7 */ /* 0x0007220008001105 */
[----:B------:R-:W-:-:S02]  /*1f10*/  UIADD3 UR32, UPT, UPT, UR32, 0x8400, URZ ;  /* 0x0000840020207890 */ /* 0x000fc4000fffe0ff */
[----:B------:R-:W-:Y:S02]  /*1f20*/  UPRMT UR7, URZ, 0x5410, UR24 ;  /* 0x00005410ff077896 */ /* 0x000fe40008000018 */
[----:B------:R-:W-:Y:S02]  /*1f30*/  UIADD3 UR8, UPT, UPT, UR13, 0x2c400, UR8 ;  /* 0x0002c4000d087890 */ /* 0x000fe4000fffe008 */
[----:B------:R-:W-:Y:S01]  /*1f40*/  UIADD3.X UR5, UPT, UPT, URZ, UR27, URZ, UP0, !UPT ;  /* 0x0000001bff057290 */ /* 0x000fe200087fe4ff */
[----:B------:R-:W-:Y:S01]  /*1f50*/  UMOV UR18, 0x0 ;  /* 0x0000000000127882 */ /* 0x000fe20000000000 */
[----:B------:R-:W-:Y:S01]  /*1f60*/  UMOV UR19, 0x10000000 ;  /* 0x1000000000137882 */ /* 0x000fe20000000000 */
[----:B------:R-:W-:Y:S01]  /*1f70*/  UMOV UR10, UR34 ;  /* 0x00000022000a7c82 */ /* 0x000fe20008000000 */
[----:B------:R-:W-:Y:S01]  /*1f80*/  UMOV UR12, UR36 ;  /* 0x00000024000c7c82 */ /* 0x000fe20008000000 */
[----:B------:R-:W-:Y:S01]  /*1f90*/  UMOV UR9, UR33 ;  /* 0x0000002100097c82 */ /* 0x000fe20008000000 */
[----:B------:R1:W-:Y:S03]  /*1fa0*/  UTMALDG.3D.MULTICAST.2CTA [UR32], [UR14], UR7, desc[UR18] ;  /* 0x000012200e0073b4 */ /* 0x0003e60008211807 */
[----:B------:R2:W-:Y:S01]  /*1fb0*/  UTMALDG.3D.2CTA [UR8], [UR4], desc[UR18] ;  /* 0x00001208040075b4 */ /* 0x0005e20008211000 */
[----:B-1----:R-:W-:Y:S01]  /*1fc0*/  UIADD3 UR34, UPT, UPT, UR34, 0x20, URZ ;  /* 0x0000002022227890 */ /* 0x002fe2000fffe0ff */
[----:B------:R-:W-:Y:S01]  /*1fd0*/  UMOV UR7, UR29 ;  /* 0x0000001d00077c82 */ /* 0x000fe20008000000 */
[----:B--2---:R-:W-:Y:S01]  /*1fe0*/  UMOV UR4, UR6 ;  /* 0x0000000600047c82 */ /* 0x004fe20008000000 */
[----:B------:R-:W-:Y:S09]  /*1ff0*/  BRA.U UP2, `(.L_x_32) ;  /* 0xfffffffd02447547 */ /* 0x000ff2000b83ffff */
.L_x_26:
[----:B------:R-:W-:Y:S01]  /*2000*/  ULEA UR4, UR6, UR13, 0x3 ;  /* 0x0000000d06047291 */ /* 0x000fe2000f8e18ff */
[----:B-1-3--:R-:W-:Y:S01]  /*2010*/  SHF.L.U32 R0, R12, 0x1f, RZ ;  /* 0x0000001f0c007819 */ /* 0x00afe200000006ff */
[----:B------:R-:W-:Y:S01]  /*2020*/  @!P1 SYNCS.ARRIVE.TRANS64.A1T0 RZ, [UR13+0xd8], RZ ;  /* 0x0000d8ffffff99a7 */ /* 0x000fe2000810000d */
[----:B------:R-:W-:-:S06]  /*2030*/  UISETP.GT.AND UP0, UPT, UR41, UR40, UPT ;  /* 0x000000282900728c */ /* 0x000fcc000bf04270 */
[----:B--2-4-:R1:W2:Y:S03]  /*2040*/  SYNCS.PHASECHK.TRANS64.TRYWAIT P0, [UR4+0x48], R0 ;  /* 0x00004800ff0075a7 */ /* 0x0142a60008001104 */
[----:B------:R-:W-:Y:S05]  /*2050*/  BRA.U !UP0, `(.L_x_33) ;  /* 0x0000000108c07547 */ /* 0x000fea000b800000 */
[----:B------:R-:W-:Y:S01]  /*2060*/  UIADD3 UR25, UPT, UPT, UR44, UR7, URZ ;  /* 0x000000072c197290 */ /* 0x000fe2000fffe0ff */
[----:B------:R-:W-:-:S11]  /*2070*/  UMOV UR4, UR6 ;  /* 0x0000000600047c82 */ /* 0x000fd60008000000 */
.L_x_39:
[----:B------:R-:W-:Y:S01]  /*2080*/  ULEA UR17, UR4, UR13, 0x3 ;  /* 0x0000000d04117291 */ /* 0x000fe2000f8e18ff */
[----:B--2---:R-:W-:Y:S01]  /*2090*/  @P3 MOV R2, 0xa000 ;  /* 0x0000a00000023802 */ /* 0x004fe20000000f00 */
[----:B--2-4-:R-:W-:Y:S10]  /*20a0*/  @P0 BRA `(.L_x_34) ;  /* 0x00000000000c0947 */ /* 0x014ff40003800000 */
[----:B------:R-:W-:-:S04]  /*20b0*/  SHF.L.U32 R3, R12, 0x1f, RZ ;  /* 0x0000001f0c037819 */ /* 0x000fc800000006ff */
[----:B------:R-:W2:Y:S02]  /*20c0*/  SYNCS.PHASECHK.TRANS64.TRYWAIT P0, [UR17+0x48], R3 ;  /* 0x00004803ff0075a7 */ /* 0x000ea40008001111 */
[----:B--2---:R-:W-:Y:S05]  /*20d0*/  @!P0 BRA `(.L_x_35) ;  /* 0x00000070009c8947 */ /* 0x004fea0003800000 */
.L_x_34:
[----:B------:R2:W-:Y:S01]  /*20e0*/  @P3 SYNCS.ARRIVE.TRANS64 RZ, [UR17], R2 ;  /* 0x00000002ffff39a7 */ /* 0x0005e20008000011 */
[----:B------:R-:W-:-:S04]  /*20f0*/  ULOP3.LUT UR5, UR21, 0x2, URZ, 0xfc, !UPT ;  /* 0x0000000215057892 */ /* 0x000fc8000f8efcff */
[----:B------:R-:W-:-:S09]  /*2100*/  UISETP.NE.AND UP0, UPT, UR5, 0x2, UPT ;  /* 0x000000020500788c */ /* 0x000fd2000bf05270 */
[----:B------:R-:W-:Y:S05]  /*2110*/  BRA.U UP0, `(.L_x_36) ;  /* 0x0000000100047547 */ /* 0x000fea000b800000 */
[----:B------:R-:W-:Y:S05]  /*2120*/  BPT.TRAP 0x1 ;  /* 0x000000040000795c */ /* 0x000fea0000300000 */
.L_x_36:
[----:B------:R-:W-:Y:S04]  /*2130*/  BSSY.RECONVERGENT B0, `(.L_x_37) ;  /* 0x0000003000007945 */ /* 0x000fe80003800200 */
[----:B------:R-:W-:Y:S05]  /*2140*/  @!P2 BRA `(.L_x_38) ;  /* 0x000000000004a947 */ /* 0x000fea0003800000 */
[----:B------:R-:W-:Y:S05]  /*2150*/  BPT.TRAP 0x1 ;  /* 0x000000040000795c */ /* 0x000fea0000300000 */
.L_x_38:
[----:B------:R-:W-:Y:S05]  /*2160*/  BSYNC.RECONVERGENT B0 ;  /* 0x0000000000007941 */ /* 0x000fea0003800200 */
.L_x_37:
[----:B------:R-:W-:Y:S02]  /*2170*/  UIADD3 UR5, UPT, UPT, UR4, 0x1, URZ ;  /* 0x0000000104057890 */ /* 0x000fe4000fffe0ff */
[----:B------:R-:W-:Y:S02]  /*2180*/  UIADD3 UR14, UP1, UPT, UR26, 0x80, URZ ;  /* 0x000000801a0e7890 */ /* 0x000fe4000ff3e0ff */
[----:B------:R-:W-:Y:S02]  /*2190*/  UISETP.NE.AND UP0, UPT, UR5, 0x9, UPT ;  /* 0x000000090500788c */ /* 0x000fe4000bf05270 */
[----:B------:R-:W-:Y:S02]  /*21a0*/  ULEA UR16, UR4, UR30, 0xe ;  /* 0x0000001e04107291 */ /* 0x000fe4000f8e70ff */
[----:B------:R-:W-:Y:S02]  /*21b0*/  USEL UR8, URZ, 0x1, UP0 ;  /* 0x00000001ff087887 */ /* 0x000fe40008000000 */
[----:B------:R-:W-:-:S02]  /*21c0*/  USEL UR6, UR5, URZ, UP0 ;  /* 0x000000ff05067287 */ /* 0x000fc40008000000 */
[----:B------:R-:W-:Y:S02]  /*21d0*/  UIADD3 UR22, UP0, UPT, UR26, 0x180, URZ ;  /* 0x000001801a167890 */ /* 0x000fe4000ff1e0ff */
[----:B------:R-:W-:Y:S01]  /*21e0*/  LOP3.LUT R12, R12, UR8, RZ, 0x3c, !PT ;  /* 0x000000080c0c7c12 */ /* 0x000fe2000f8e3cff */
[----:B------:R-:W-:Y:S02]  /*21f0*/  ULEA UR8, UR4, UR13, 0xc ;  /* 0x0000000d04087291 */ /* 0x000fe4000f8e60ff */
[----:B------:R-:W-:Y:S01]  /*2200*/  ULEA UR5, UR6, UR13, 0x3 ;  /* 0x0000000d06057291 */ /* 0x000fe2000f8e18ff */
[----:B-1----:R-:W-:Y:S01]  /*2210*/  SHF.L.U32 R0, R12, 0x1f, RZ ;  /* 0x0000001f0c007819 */ /* 0x002fe200000006ff */
[----:B------:R-:W-:Y:S02]  /*2220*/  USHF.L.U32 UR18, UR7, 0x5, URZ ;  /* 0x0000000507127899 */ /* 0x000fe400080006ff */
[----:B------:R-:W-:Y:S02]  /*2230*/  ULOP3.LUT UR17, UR17, 0xfefffff8, URZ, 0xc0, !UPT ;  /* 0xfefffff811117892 */ /* 0x000fe4000f8ec0ff */
[----:B------:R-:W-:-:S02]  /*2240*/  UIADD3.X UR15, UPT, UPT, URZ, UR27, URZ, UP1, !UPT ;  /* 0x0000001bff0f7290 */ /* 0x000fc40008ffe4ff */
[----:B------:R-:W-:Y:S01]  /*2250*/  UPRMT UR4, URZ, 0x5410, UR24 ;  /* 0x00005410ff047896 */ /* 0x000fe20008000018 */
[----:B------:R3:W4:Y:S01]  /*2260*/  SYNCS.PHASECHK.TRANS64.TRYWAIT P0, [UR5+0x48], R0 ;  /* 0x00004800ff0075a7 */ /* 0x0007220008001105 */
[----:B------:R-:W-:Y:S02]  /*2270*/  UIADD3 UR8, UPT, UPT, UR8, 0x2c400, URZ ;  /* 0x0002c40008087890 */ /* 0x000fe4000fffe0ff */
[----:B------:R-:W-:Y:S01]  /*2280*/  UIADD3.X UR23, UPT, UPT, URZ, UR27, URZ, UP0, !UPT ;  /* 0x0000001bff177290 */ /* 0x000fe200087fe4ff */
[----:B------:R-:W-:Y:S01]  /*2290*/  UMOV UR32, 0x0 ;  /* 0x0000000000207882 */ /* 0x000fe20000000000 */
[----:B------:R-:W-:Y:S01]  /*22a0*/  UMOV UR33, 0x10000000 ;  /* 0x1000000000217882 */ /* 0x000fe20000000000 */
[----:B------:R-:W-:Y:S01]  /*22b0*/  UMOV UR19, UR35 ;  /* 0x0000002300137c82 */ /* 0x000fe20008000000 */
[----:B------:R-:W-:Y:S01]  /*22c0*/  UMOV UR20, UR36 ;  /* 0x0000002400147c82 */ /* 0x000fe20008000000 */
[----:B------:R-:W-:Y:S01]  /*22d0*/  UMOV UR12, UR36 ;  /* 0x00000024000c7c82 */ /* 0x000fe20008000000 */
[----:B------:R-:W-:Y:S01]  /*22e0*/  UMOV UR9, UR17 ;  /* 0x0000001100097c82 */ /* 0x000fe20008000000 */
[----:B------:R-:W-:Y:S01]  /*22f0*/  UMOV UR10, UR18 ;  /* 0x00000012000a7c82 */ /* 0x000fe20008000000 */
[----:B------:R1:W-:Y:S01]  /*2300*/  UTMALDG.3D.MULTICAST.2CTA [UR16], [UR14], UR4, desc[UR32] ;  /* 0x000020100e0073b4 */ /* 0x0003e20008211804 */
[----:B------:R-:W-:-:S04]  /*2310*/  UIADD3 UR7, UPT, UPT, UR7, 0x1, URZ ;  /* 0x0000000107077890 */ /* 0x000fc8000fffe0ff */
[----:B------:R-:W-:Y:S01]  /*2320*/  UISETP.NE.AND UP0, UPT, UR7, UR25, UPT ;  /* 0x000000190700728c */ /* 0x000fe2000bf05270 */
[----:B------:R3:W-:Y:S01]  /*2330*/  UTMALDG.3D.2CTA [UR8], [UR22], desc[UR32] ;  /* 0x00002008160075b4 */ /* 0x0007e20008211000 */
[----:B-1----:R-:W-:-:S07]  /*2340*/  UMOV UR4, UR6 ;  /* 0x0000000600047c82 */ /* 0x002fce0008000000 */
[----:B---3--:R-:W-:Y:S05]  /*2350*/  BRA.U UP0, `(.L_x_39) ;  /* 0xfffffffd00487547 */ /* 0x008fea000b83ffff */
.L_x_33:
[C---:B------:R-:W-:Y:S01]  /*2360*/  LEA R3, R11.reuse, UR13, 0x3 ;  /* 0x0000000d0b037c11 */ /* 0x040fe2000f8e18ff */
[----:B------:R-:W-:Y:S01]  /*2370*/  NOP ;  /* 0x0000000000007918 */ /* 0x000fe20000000000 */
[----:B-1----:R-:W-:Y:S02]  /*2380*/  SHF.L.U32 R0, R10, 0x1f, RZ ;  /* 0x0000001f0a007819 */ /* 0x002fe400000006ff */
[----:B------:R-:W-:Y:S02]  /*2390*/  LEA R4, R11, UR13, 0x4 ;  /* 0x0000000d0b047c11 */ /* 0x000fe4000f8e20ff */
[----:B--2-4-:R-:W1:Y:S02]  /*23a0*/  SYNCS.PHASECHK.TRANS64.TRYWAIT P0, [R3+URZ+0xe0], R0 ;  /* 0x0000e000030075a7 */ /* 0x014e6400080011ff */
[----:B-1----:R-:W-:Y:S05]  /*23b0*/  @!P0 BRA `(.L_x_40) ;  /* 0x0000006c00fc8947 */ /* 0x002fea0003800000 */
.L_x_158:
[----:B------:R-:W2:Y:S01]  /*23c0*/  LDS.128 R4, [R4+0x170] ;  /* 0x0001700004047984 */ /* 0x000ea20000000c00 */
[----:B------:R-:W-:Y:S01]  /*23d0*/  UISETP.GE.AND UP0, UPT, UR42, 0x1, UPT ;  /* 0x000000012a00788c */ /* 0x000fe2000bf06270 */
[----:B------:R-:W-:Y:S01]  /*23e0*/  @!PT LDS RZ, [RZ] ;  /* 0x00000000fffff984 */ /* 0x000fe20000000800 */
[----:B------:R-:W-:Y:S01]  /*23f0*/  @!PT LDS RZ, [RZ] ;  /* 0x00000000fffff984 */ /* 0x000fe20000000800 */
[----:B------:R-:W-:Y:S01]  /*2400*/  @!PT LDS RZ, [RZ] ;  /* 0x00000000fffff984 */ /* 0x000fe20000000800 */
[----:B------:R-:W-:Y:S01]  /*2410*/  @!PT LDS RZ, [RZ] ;  /* 0x00000000fffff984 */ /* 0x000fe20000000800 */
[----:B------:R3:W-:Y:S06]  /*2420*/  MEMBAR.ALL.CTA ;  /* 0x0000000000007992 */ /* 0x0007ec0000008000 */
[----:B---3--:R-:W3:Y:S01]  /*2430*/  FENCE.VIEW.ASYNC.S ;  /* 0x00000000000073c6 */ /* 0x008ee20000000000 */
[----:B--2---:R-:W-:-:S13]  /*2440*/  LOP3.LUT P0, RZ, R6, 0x1, RZ, 0xc0, !PT ;  /* 0x0000000106ff7812 */ /* 0x004fda000780c0ff */
[----:B---3--:R-:W-:Y:S01]  /*2450*/  VOTEU.ANY UP1, P0 ;  /* 0x0000000000ff7886 */ /* 0x008fe20000020100 */
[----:B------:R-:W-:-:S13]  /*2460*/  PLOP3.LUT P0, PT, PT, PT, UP1, 0x80, 0x8 ;  /* 0x000000000008781c */ /* 0x000fda0003f0f018 */
[----:B-1----:R-:W-:Y:S02]  /*2470*/  @P0 LOP3.LUT R0, R5, 0xffff, RZ, 0xc0, !PT ;  /* 0x0000ffff05000812 */ /* 0x002fe400078ec0ff */
[----:B------:R-:W-:Y:S02]  /*2480*/  @P0 MOV R2, R4 ;  /* 0x0000000400020202 */ /* 0x000fe40000000f00 */
[----:B------:R-:W-:Y:S01]  /*2490*/  @P0 R2UR UR5, R0 ;  /* 0x00000000000502ca */ /* 0x000fe200000e0000 */
[----:B------:R-:W-:Y:S01]  /*24a0*/  VIADD R0, R3, 0xf0 ;  /* 0x000000f003007836 */ /* 0x000fe20000000000 */
[----:B------:R-:W-:Y:S02]  /*24b0*/  @P0 SHF.R.U32.HI R4, RZ, 0x10, R5 ;  /* 0x00000010ff040819 */ /* 0x000fe40000011605 */
[----:B------:R-:W-:Y:S02]  /*24c0*/  @P0 R2UR UR7, R2 ;  /* 0x00000000020702ca */ /* 0x000fe400000e0000 */
[----:B------:R-:W-:-:S02]  /*24d0*/  PRMT R0, RZ, 0x654, R0 ;  /* 0x00000654ff007816 */ /* 0x000fc40000000000 */
[----:B------:R-:W-:Y:S02]  /*24e0*/  @P0 R2UR UR4, R4 ;  /* 0x00000000040402ca */ /* 0x000fe400000e0000 */
[----:B------:R1:W-:Y:S03]  /*24f0*/  SYNCS.ARRIVE.TRANS64.RED.A1T0 RZ, [R0+URZ], RZ ;  /* 0x000000ff00ff79a7 */ /* 0x0003e600081004ff */
[----:B------:R-:W-:-:S04]  /*2500*/  @UP1 UMOV UR31, UR5 ;  /* 0x00000005001f1c82 */ /* 0x000fc80008000000 */
[----:B------:R-:W-:-:S04]  /*2510*/  @UP1 UMOV UR37, UR7 ;  /* 0x0000000700251c82 */ /* 0x000fc80008000000 */
[----:B------:R-:W-:Y:S01]  /*2520*/  @UP1 UMOV UR36, UR4 ;  /* 0x0000000400241c82 */ /* 0x000fe20008000000 */
[----:B------:R-:W-:Y:S05]  /*2530*/  BRA.U !UP0, `(.L_x_41) ;  /* 0x0000000108d47547 */ /* 0x000fea000b800000 */
[----:B------:R-:W2:Y:S01]  /*2540*/  LDCU.128 UR16, c[0x0][0xb10] ;  /* 0x00016200ff1077ac */ /* 0x000ea20008000c00 */
[----:B------:R-:W3:Y:S01]  /*2550*/  LDCU UR12, c[0x0][0xb20] ;  /* 0x00016400ff0c77ac */ /* 0x000ee20008000800 */
[----:B------:R-:W4:Y:S01]  /*2560*/  LDCU UR20, c[0x0][0xb0c] ;  /* 0x00016180ff1477ac */ /* 0x000f220008000800 */
[----:B------:R-:W1:Y:S01]  /*2570*/  LDCU.64 UR8, c[0x0][0xb28] ;  /* 0x00016500ff0877ac */ /* 0x000e620008000a00 */
[----:B------:R-:W-:Y:S02]  /*2580*/  UISETP.NE.AND UP3, UPT, UR42, 0x1, UPT ;  /* 0x000000012a00788c */ /* 0x000fe4000bf65270 */
[----:B--2---:R-:W-:Y:S02]  /*2590*/  UIMAD.WIDE.U32 UR10, UR38, UR19, URZ ;  /* 0x00000013260a72a5 */ /* 0x004fe4000f8e00ff */
[----:B------:R-:W-:Y:S02]  /*25a0*/  UIMAD.WIDE.U32 UR4, UR39, UR16, URZ ;  /* 0x00000010270472a5 */ /* 0x000fe4000f8e00ff */
[----:B------:R-:W-:-:S02]  /*25b0*/  UISETP.NE.AND UP0, UPT, UR18, 0x1, UPT ;  /* 0x000000011200788c */ /* 0x000fc4000bf05270 */
[----:B------:R-:W-:Y:S01]  /*25c0*/  UIMAD.WIDE.U32 UR22, UR31, UR19, URZ ;  /* 0x000000131f1672a5 */ /* 0x000fe2000f8e00ff */
[----:B------:R-:W-:Y:S02]  /*25d0*/  UMOV UR10, UR11 ;  /* 0x0000000b000a7c82 */ /* 0x000fe40008000000 */
[----:B------:R-:W-:Y:S01]  /*25e0*/  UMOV UR4, UR5 ;  /* 0x0000000500047c82 */ /* 0x000fe20008000000 */
[----:B---3--:R-:W-:Y:S02]  /*25f0*/  USHF.R.U32.HI UR10, URZ, UR12, UR10 ;  /* 0x0000000cff0a7299 */ /* 0x008fe4000801160a */
[----:B----4-:R-:W-:Y:S02]  /*2600*/  UISETP.NE.AND UP2, UPT, UR20, 0x1, UPT ;  /* 0x000000011400788c */ /* 0x010fe4000bf45270 */
[----:B------:R-:W-:Y:S02]  /*2610*/  USHF.R.U32.HI UR4, URZ, UR17, UR4 ;  /* 0x00000011ff047299 */ /* 0x000fe40008011604 */
[----:B------:R-:W-:-:S02]  /*2620*/  USEL UR5, UR38, UR10, !UP0 ;  /* 0x0000000a26057287 */ /* 0x000fc4000c000000 */
[----:B------:R-:W-:Y:S02]  /*2630*/  USEL UR7, UR39, UR4, !UP2 ;  /* 0x0000000427077287 */ /* 0x000fe4000d000000 */
[----:B-1----:R-:W-:Y:S01]  /*2640*/  UIMAD.WIDE.U32 UR10, UR5, UR8, URZ ;  /* 0x00000008050a72a5 */ /* 0x002fe2000f8e00ff */
[----:B------:R-:W-:Y:S01]  /*2650*/  UMOV UR4, UR23 ;  /* 0x0000001700047c82 */ /* 0x000fe20008000000 */
[----:B------:R-:W-:Y:S02]  /*2660*/  UIMAD.WIDE.U32 UR14, UR37, UR16, URZ ;  /* 0x00000010250e72a5 */ /* 0x000fe4000f8e00ff */
[----:B------:R-:W-:-:S03]  /*2670*/  UIMAD.WIDE.U32 UR22, UR7, UR8, URZ ;  /* 0x00000008071672a5 */ /* 0x000fc6000f8e00ff */
[----:B------:R-:W-:Y:S01]  /*2680*/  UMOV UR10, UR11 ;  /* 0x0000000b000a7c82 */ /* 0x000fe20008000000 */
[----:B------:R-:W-:Y:S02]  /*2690*/  USHF.R.U32.HI UR4, URZ, UR12, UR4 ;  /* 0x0000000cff047299 */ /* 0x000fe40008011604 */
[----:B------:R-:W-:Y:S01]  /*26a0*/  @UP3 USHF.R.U32.HI UR5, URZ, UR9, UR10 ;  /* 0x00000009ff053299 */ /* 0x000fe2000801160a */
[----:B------:R-:W-:Y:S01]  /*26b0*/  UMOV UR14, UR15 ;  /* 0x0000000f000e7c82 */ /* 0x000fe20008000000 */
[----:B------:R-:W-:Y:S01]  /*26c0*/  UMOV UR22, UR23 ;  /* 0x0000001700167c82 */ /* 0x000fe20008000000 */
[----:B------:R-:W-:Y:S02]  /*26d0*/  USHF.R.U32.HI UR17, URZ, UR17, UR14 ;  /* 0x00000011ff117299 */ /* 0x000fe4000801160e */
[----:B------:R-:W-:Y:S02]  /*26e0*/  USEL UR4, UR31, UR4, !UP0 ;  /* 0x000000041f047287 */ /* 0x000fe4000c000000 */
[----:B------:R-:W-:-:S02]  /*26f0*/  @UP3 USHF.R.U32.HI UR7, URZ, UR9, UR22 ;  /* 0x00000009ff073299 */ /* 0x000fc40008011616 */
[----:B------:R-:W-:Y:S02]  /*2700*/  UIMAD UR10, UR42, UR5, URZ ;  /* 0x000000052a0a72a4 */ /* 0x000fe4000f8e02ff */
[----:B------:R-:W-:Y:S02]  /*2710*/  USEL UR5, UR37, UR17, !UP2 ;  /* 0x0000001125057287 */ /* 0x000fe4000d000000 */
[----:B------:R-:W-:Y:S02]  /*2720*/  UIMAD UR12, UR42, UR7, URZ ;  /* 0x000000072a0c72a4 */ /* 0x000fe4000f8e02ff */
[----:B------:R-:W-:Y:S02]  /*2730*/  UISETP.GE.AND UP0, UPT, UR4, UR10, UPT ;  /* 0x0000000a0400728c */ /* 0x000fe4000bf06270 */
[----:B------:R-:W-:Y:S02]  /*2740*/  UIMAD.WIDE.U32 UR10, UR4, UR8, URZ ;  /* 0x00000008040a72a5 */ /* 0x000fe4000f8e00ff */
[----:B------:R-:W-:-:S02]  /*2750*/  UISETP.GE.OR UP0, UPT, UR5, UR12, UP0 ;  /* 0x0000000c0500728c */ /* 0x000fc40008706670 */
[----:B------:R-:W-:Y:S02]  /*2760*/  UIMAD.WIDE.U32 UR14, UR5, UR8, URZ ;  /* 0x00000008050e72a5 */ /* 0x000fe4000f8e00ff */
[----:B------:R-:W-:Y:S01]  /*2770*/  UIADD3 UR12, UPT, UPT, -UR5, URZ, URZ ;  /* 0x000000ff050c7290 */ /* 0x000fe2000fffe1ff */
[----:B------:R-:W-:Y:S01]  /*2780*/  UMOV UR10, UR11 ;  /* 0x0000000b000a7c82 */ /* 0x000fe20008000000 */
[----:B------:R-:W-:Y:S02]  /*2790*/  UIADD3 UR11, UPT, UPT, -UR4, URZ, URZ ;  /* 0x000000ff040b7290 */ /* 0x000fe4000fffe1ff */
[----:B------:R-:W-:-:S03]  /*27a0*/  USHF.R.U32.HI UR10, URZ, UR9, UR10 ;  /* 0x00000009ff0a7299 */ /* 0x000fc6000801160a */
[----:B------:R-:W-:Y:S01]  /*27b0*/  @!UP0 UMOV UR8, UR15 ;  /* 0x0000000f00088c82 */ /* 0x000fe20008000000 */
[----:B------:R-:W-:Y:S02]  /*27c0*/  UIMAD UR11, UR18, UR11, UR31 ;  /* 0x0000000b120b72a4 */ /* 0x000fe4000f8e021f */
[----:B------:R-:W-:Y:S02]  /*27d0*/  USEL UR10, UR4, UR10, !UP3 ;  /* 0x0000000a040a7287 */ /* 0x000fe4000d800000 */
[----:B------:R-:W-:Y:S02]  /*27e0*/  @!UP0 USHF.R.U32.HI UR8, URZ, UR9, UR8 ;  /* 0x00000009ff088299 */ /* 0x000fe40008011608 */
[----:B------:R-:W-:Y:S02]  /*27f0*/  UIADD3 UR9, UPT, UPT, -UR10, URZ, URZ ;  /* 0x000000ff0a097290 */ /* 0x000fe4000fffe1ff */
[----:B------:R-:W-:Y:S02]  /*2800*/  @!UP0 USEL UR8, UR5, UR8, !UP3 ;  /* 0x0000000805088287 */ /* 0x000fe4000d800000 */
[----:B------:R-:W-:-:S02]  /*2810*/  UIMAD UR9, UR42, UR9, UR4 ;  /* 0x000000092a0972a4 */ /* 0x000fc4000f8e0204 */
[----:B------:R-:W-:Y:S02]  /*2820*/  @!UP0 UIADD3 UR10, UPT, UPT, UR10, -UR8, URZ ;  /* 0x800000080a0a8290 */ /* 0x000fe4000fffe0ff */
[----:B------:R-:W-:Y:S02]  /*2830*/  @!UP0 UIMAD UR8, UR9, UR7, UR8 ;  /* 0x00000007090882a4 */ /* 0x000fe4000f8e0208 */
[----:B------:R-:W-:Y:S02]  /*2840*/  @!UP0 UIMAD UR4, UR42, UR10, UR5 ;  /* 0x0000000a2a0482a4 */ /* 0x000fe4000f8e0205 */
[----:B------:R-:W-:Y:S02]  /*2850*/  UIMAD UR7, UR20, UR12, UR37 ;  /* 0x0000000c140772a4 */ /* 0x000fe4000f8e0225 */
[----:B------:R-:W-:Y:S01]  /*2860*/  UIMAD UR31, UR4, UR18, UR11 ;  /* 0x00000012041f72a4 */ /* 0x000fe2000f8e020b */
[----:B------:R-:W-:Y:S02]  /*2870*/  @!UP0 UMOV UR5, UR8 ;  /* 0x0000000800058c82 */ /* 0x000fe40008000000 */
[----:B------:R-:W-:-:S12]  /*2880*/  UIMAD UR37, UR5, UR20, UR7 ;  /* 0x00000014052572a4 */ /* 0x000fd8000f8e0207 */
.L_x_41:
[----:B------:R-:W2:Y:S02]  /*2890*/  LDCU UR4, c[0x0][0xb30] ;  /* 0x00016600ff0477ac */ /* 0x000ea40008000800 */
[----:B--2---:R-:W-:-:S09]  /*28a0*/  UISETP.NE.AND UP0, UPT, UR4, 0x1, UPT ;  /* 0x000000010400788c */ /* 0x004fd2000bf05270 */
[----:B------:R-:W-:Y:S05]  /*28b0*/  BRA.U UP0, `(.L_x_42) ;  /* 0x0000000100447547 */ /* 0x000fea000b800000 */
[----:B------:R-:W2:Y:S01]  /*28c0*/  LDCU.128 UR16, c[0x0][0xb10] ;  /* 0x00016200ff1077ac */ /* 0x000ea20008000c00 */
[----:B------:R-:W3:Y:S01]  /*28d0*/  LDCU UR10, c[0x0][0xb0c] ;  /* 0x00016180ff0a77ac */ /* 0x000ee20008000800 */
[----:B------:R-:W4:Y:S01]  /*28e0*/  LDCU UR7, c[0x0][0xb20] ;  /* 0x00016400ff0777ac */ /* 0x000f220008000800 */
[----:B--2---:R-:W-:Y:S02]  /*28f0*/  UIMAD.WIDE.U32 UR8, UR37, UR16, URZ ;  /* 0x00000010250872a5 */ /* 0x004fe4000f8e00ff */
[----:B------:R-:W-:Y:S02]  /*2900*/  UIMAD.WIDE.U32 UR4, UR31, UR19, URZ ;  /* 0x000000131f0472a5 */ /* 0x000fe4000f8e00ff */
[----:B---3--:R-:W-:Y:S02]  /*2910*/  UISETP.NE.AND UP2, UPT, UR10, 0x1, UPT ;  /* 0x000000010a00788c */ /* 0x008fe4000bf45270 */
[----:B------:R-:W-:Y:S01]  /*2920*/  UISETP.NE.AND UP0, UPT, UR18, 0x1, UPT ;  /* 0x000000011200788c */ /* 0x000fe2000bf05270 */
[----:B------:R-:W-:-:S02]  /*2930*/  UMOV UR8, UR9 ;  /* 0x0000000900087c82 */ /* 0x000fc40008000000 */
[----:B------:R-:W-:Y:S01]  /*2940*/  UMOV UR4, UR5 ;  /* 0x0000000500047c82 */ /* 0x000fe20008000000 */
[----:B------:R-:W-:Y:S02]  /*2950*/  USHF.R.U32.HI UR17, URZ, UR17, UR8 ;  /* 0x00000011ff117299 */ /* 0x000fe40008011608 */
[----:B----4-:R-:W-:Y:S02]  /*2960*/  USHF.R.U32.HI UR4, URZ, UR7, UR4 ;  /* 0x00000007ff047299 */ /* 0x010fe40008011604 */
[----:B------:R-:W-:Y:S02]  /*2970*/  USEL UR5, UR37, UR17, !UP2 ;  /* 0x0000001125057287 */ /* 0x000fe4000d000000 */
[----:B------:R-:W-:-:S04]  /*2980*/  USEL UR4, UR31, UR4, !UP0 ;  /* 0x000000041f047287 */ /* 0x000fc8000c000000 */
[----:B------:R-:W-:Y:S02]  /*2990*/  UIADD3 UR7, UPT, UPT, UR5, -UR4, URZ ;  /* 0x8000000405077290 */ /* 0x000fe4000fffe0ff */
[----:B------:R-:W-:Y:S02]  /*29a0*/  UIADD3 UR4, UPT, UPT, -UR5, UR4, URZ ;  /* 0x0000000405047290 */ /* 0x000fe4000fffe1ff */
[----:B------:R-:W-:Y:S02]  /*29b0*/  UIMAD UR31, UR7, UR18, UR31 ;  /* 0x00000012071f72a4 */ /* 0x000fe4000f8e021f */
[----:B------:R-:W-:-:S12]  /*29c0*/  UIMAD UR37, UR4, UR10, UR37 ;  /* 0x0000000a042572a4 */ /* 0x000fd8000f8e0225 */
.L_x_42:
[----:B------:R-:W-:Y:S01]  /*29d0*/  VIADD R11, R11, 0x1 ;  /* 0x000000010b0b7836 */ /* 0x000fe20000000000 */
[----:B------:R-:W-:Y:S02]  /*29e0*/  R2UR UR5, R55 ;  /* 0x00000000370572ca */ /* 0x000fe400000e0000 */
[----:B------:R-:W-:Y:S02]  /*29f0*/  R2UR UR4, R54 ;  /* 0x00000000360472ca */ /* 0x000fe400000e0000 */
[C---:B------:R-:W-:Y:S02]  /*2a00*/  ISETP.NE.AND P0, PT, R11.reuse, 0x2, PT ;  /* 0x000000020b00780c */ /* 0x040fe40003f05270 */
[----:B------:R-:W-:Y:S02]  /*2a10*/  PLOP3.LUT P1, PT, PT, PT, PT, 0x80, 0x8 ;  /* 0x000000000008781c */ /* 0x000fe40003f2f070 */
[----:B-1----:R-:W-:Y:S02]  /*2a20*/  SEL R0, RZ, 0x1, P0 ;  /* 0x00000001ff007807 */ /* 0x002fe40000000000 */
[----:B------:R-:W-:-:S02]  /*2a30*/  SEL R11, R11, RZ, P0 ;  /* 0x000000ff0b0b7207 */ /* 0x000fc40000000000 */
[----:B------:R-:W-:Y:S01]  /*2a40*/  LOP3.LUT R10, R10, R0, RZ, 0x3c, !PT ;  /* 0x000000000a0a7212 */ /* 0x000fe200078e3cff */
[----:B------:R-:W-:Y:S02]  /*2a50*/  UIADD3 UR16, UPT, UPT, UR37, UR5, URZ ;  /* 0x0000000525107290 */ /* 0x000fe4000fffe0ff */
[----:B------:R-:W-:Y:S01]  /*2a60*/  UIADD3 UR20, UPT, UPT, UR31, UR4, URZ ;  /* 0x000000041f147290 */ /* 0x000fe2000fffe0ff */
[----:B------:R-:W-:Y:S11]  /*2a70*/  BRA.U UP1, `(.L_x_43) ;  /* 0xfffffff101387547 */ /* 0x000ff6000b83ffff */
[----:B------:R-:W-:Y:S01]  /*2a80*/  UIADD3 UR13, UPT, UPT, UR13, 0x48, URZ ;  /* 0x000000480d0d7890 */ /* 0x000fe2000fffe0ff */
[----:B------:R-:W-:-:S03]  /*2a90*/  SHF.L.U32 R2, R12, 0x1f, RZ ;  /* 0x0000001f0c027819 */ /* 0x000fc600000006ff */
[----:B------:R-:W-:-:S09]  /*2aa0*/  ULEA UR4, UR6, UR13, 0x3 ;  /* 0x0000000d06047291 */ /* 0x000fd2000f8e18ff */
[----:B------:R-:W1:Y:S02]  /*2ab0*/  SYNCS.PHASECHK.TRANS64.TRYWAIT P0, [UR4], R2 ;  /* 0x00000002ff0075a7 */ /* 0x000e640008001104 */
[----:B-1----:R-:W-:Y:S05]  /*2ac0*/  @!P0 BRA `(.L_x_44) ;  /* 0x00000068004c8947 */ /* 0x002fea0003800000 */
.L_x_160:
[----:B------:R-:W-:-:S04]  /*2ad0*/  UIADD3 UR4, UPT, UPT, UR6, 0x1, URZ ;  /* 0x0000000106047890 */ /* 0x000fc8000fffe0ff */
[----:B------:R-:W-:-:S04]  /*2ae0*/  UISETP.NE.AND UP0, UPT, UR4, 0x9, UPT ;  /* 0x000000090400788c */ /* 0x000fc8000bf05270 */
[----:B------:R-:W-:Y:S02]  /*2af0*/  USEL UR6, URZ, 0x1, UP0 ;  /* 0x00000001ff067887 */ /* 0x000fe40008000000 */
[----:B------:R-:W-:-:S04]  /*2b00*/  USEL UR4, UR4, URZ, UP0 ;  /* 0x000000ff04047287 */ /* 0x000fc80008000000 */
[----:B------:R-:W-:Y:S01]  /*2b10*/  ULEA UR5, UR4, UR13, 0x3 ;  /* 0x0000000d04057291 */ /* 0x000fe2000f8e18ff */
[----:B-1----:R-:W-:-:S04]  /*2b20*/  LOP3.LUT R2, R12, UR6, RZ, 0x3c, !PT ;  /* 0x000000060c027c12 */ /* 0x002fc8000f8e3cff */
[----:B------:R-:W-:-:S04]  /*2b30*/  SHF.L.U32 R3, R2, 0x1f, RZ ;  /* 0x0000001f02037819 */ /* 0x000fc800000006ff */
[----:B------:R-:W1:Y:S02]  /*2b40*/  SYNCS.PHASECHK.TRANS64.TRYWAIT P0, [UR5], R3 ;  /* 0x00000003ff0075a7 */ /* 0x000e640008001105 */
[----:B-1----:R-:W-:Y:S05]  /*2b50*/  @!P0 BRA `(.L_x_45) ;  /* 0x0000006800408947 */ /* 0x002fea0003800000 */
.L_x_162:
[----:B------:R-:W-:-:S04]  /*2b60*/  UIADD3 UR4, UPT, UPT, UR4, 0x1, URZ ;  /* 0x0000000104047890 */ /* 0x000fc8000fffe0ff */
[----:B------:R-:W-:-:S04]  /*2b70*/  UISETP.NE.AND UP0, UPT, UR4, 0x9, UPT ;  /* 0x000000090400788c */ /* 0x000fc8000bf05270 */
[----:B------:R-:W-:Y:S02]  /*2b80*/  USEL UR6, URZ, 0x1, UP0 ;  /* 0x00000001ff067887 */ /* 0x000fe40008000000 */
[----:B------:R-:W-:-:S04]  /*2b90*/  USEL UR4, UR4, URZ, UP0 ;  /* 0x000000ff04047287 */ /* 0x000fc80008000000 */
[----:B------:R-:W-:Y:S01]  /*2ba0*/  ULEA UR5, UR4, UR13, 0x3 ;  /* 0x0000000d04057291 */ /* 0x000fe2000f8e18ff */
[----:B------:R-:W-:-:S04]  /*2bb0*/  LOP3.LUT R2, R2, UR6, RZ, 0x3c, !PT ;  /* 0x0000000602027c12 */ /* 0x000fc8000f8e3cff */
[----:B-1----:R-:W-:-:S04]  /*2bc0*/  SHF.L.U32 R3, R2, 0x1f, RZ ;  /* 0x0000001f02037819 */ /* 0x002fc800000006ff */
[----:B------:R-:W1:Y:S02]  /*2bd0*/  SYNCS.PHASECHK.TRANS64.TRYWAIT P0, [UR5], R3 ;  /* 0x00000003ff0075a7 */ /* 0x000e640008001105 */
[----:B-1----:R-:W-:Y:S05]  /*2be0*/  @!P0 BRA `(.L_x_46) ;  /* 0x0000006800348947 */ /* 0x002fea0003800000 */
.L_x_164:
        /* <DEDUP_REMOVED lines=9> */
.L_x_166:
        /* <DEDUP_REMOVED lines=9> */
.L_x_168:
        /* <DEDUP_REMOVED lines=9> */
.L_x_170:
        /* <DEDUP_REMOVED lines=9> */
.L_x_172:
        /* <DEDUP_REMOVED lines=9> */
.L_x_174:
[----:B------:R-:W-:-:S04]  /*2ec0*/  UIADD3 UR4, UPT, UPT, UR4, 0x1, URZ ;  /* 0x0000000104047890 */ /* 0x000fc8000fffe0ff */
[----:B------:R-:W-:-:S04]  /*2ed0*/  UISETP.NE.AND UP0, UPT, UR4, 0x9, UPT ;  /* 0x000000090400788c */ /* 0x000fc8000bf05270 */
[----:B------:R-:W-:Y:S02]  /*2ee0*/  USEL UR5, URZ, 0x1, UP0 ;  /* 0x00000001ff057887 */ /* 0x000fe40008000000 */
[----:B------:R-:W-:-:S04]  /*2ef0*/  USEL UR4, UR4, URZ, UP0 ;  /* 0x000000ff04047287 */ /* 0x000fc80008000000 */
[----:B------:R-:W-:Y:S01]  /*2f00*/  ULEA UR4, UR4, UR13, 0x3 ;  /* 0x0000000d04047291 */ /* 0x000fe2000f8e18ff */
[----:B------:R-:W-:-:S04]  /*2f10*/  LOP3.LUT R2, R2, UR5, RZ, 0x3c, !PT ;  /* 0x0000000502027c12 */ /* 0x000fc8000f8e3cff */
[----:B------:R-:W-:Y:S01]  /*2f20*/  SHF.L.U32 R2, R2, 0x1f, RZ ;  /* 0x0000001f02027819 */ /* 0x000fe200000006ff */
[----:B-1----:R-:W-:-:S07]  /*2f30*/  IMAD.U32 R0, RZ, RZ, UR4 ;  /* 0x00000004ff007e24 */ /* 0x002fce000f8e00ff */
.L_x_52:
[----:B-1----:R1:W2:Y:S02]  /*2f40*/  SYNCS.PHASECHK.TRANS64.TRYWAIT P0, [R0+URZ], R2 ;  /* 0x00000002000075a7 */ /* 0x0022a400080011ff */
[----:B--2---:R-:W-:Y:S05]  /*2f50*/  @!P0 NANOSLEEP.SYNCS 0x989680 ;  /* 0x009896800000895d */ /* 0x004fea0003900000 */
[----:B------:R-:W2:Y:S02]  /*2f60*/  @!P0 SYNCS.PHASECHK.TRANS64 P0, [R0+URZ], R2 ;  /* 0x00000002000085a7 */ /* 0x000ea400080010ff */
[----:B--2---:R-:W-:Y:S05]  /*2f70*/  @P0 EXIT ;  /* 0x000000000000094d */ /* 0x004fea0003800000 */
[----:B------:R-:W-:Y:S05]  /*2f80*/  BRA `(.L_x_52) ;  /* 0xfffffffc00ec7947 */ /* 0x000fea000383ffff */
.L_x_23:
[----:B------:R-:W1:Y:S02]  /*2f90*/  S2UR UR4, SR_CgaCtaId ;  /* 0x00000000000479c3 */ /* 0x000e640000008800 */
[----:B-1----:R-:W-:-:S04]  /*2fa0*/  UISETP.NE.AND UP0, UPT, UR4, URZ, UPT ;  /* 0x000000ff0400728c */ /* 0x002fc8000bf05270 */
[----:B------:R-:W-:-:S09]  /*2fb0*/  UISETP.NE.OR UP0, UPT, UR13, 0x1, UP0 ;  /* 0x000000010d00788c */ /* 0x000fd20008705670 */
[----:B------:R-:W-:Y:S05]  /*2fc0*/  BRA.U UP0, `(.L_x_53) ;  /* 0x00000005004c7547 */ /* 0x000fea000b800000 */
[----:B------:R-:W1:Y:S01]  /*2fd0*/  S2UR UR5, SR_CgaCtaId ;  /* 0x00000000000579c3 */ /* 0x000e620000008800 */
[----:B------:R-:W-:Y:S01]  /*2fe0*/  UMOV UR4, 0x400 ;  /* 0x0000040000047882 */ /* 0x000fe20000000000 */
[----:B------:R-:W-:Y:S01]  /*2ff0*/  ISETP.GE.U32.AND P2, PT, R3, 0x4, PT ;  /* 0x000000040300780c */ /* 0x000fe20003f46070 */
[----:B------:R-:W-:Y:S01]  /*3000*/  IMAD.MOV.U32 R12, RZ, RZ, 0x1 ;  /* 0x00000001ff0c7424 */ /* 0x000fe200078e00ff */
[----:B------:R-:W-:Y:S02]  /*3010*/  CS2R R10, SRZ ;  /* 0x00000000000a7805 */ /* 0x000fe4000001ff00 */
[----:B------:R-:W-:Y:S01]  /*3020*/  CS2R R8, SRZ ;  /* 0x0000000000087805 */ /* 0x000fe2000001ff00 */
[----:B-1----:R-:W-:-:S03]  /*3030*/  ULEA UR6, UR5, UR4, 0x18 ;  /* 0x0000000405067291 */ /* 0x002fc6000f8ec0ff */
[----:B------:R-:W-:-:S09]  /*3040*/  UMOV UR5, URZ ;  /* 0x000000ff00057c82 */ /* 0x000fd20008000000 */
.L_x_57:
[----:B------:R-:W-:Y:S02]  /*3050*/  LEA R0, R8, UR6, 0x3 ;  /* 0x0000000608007c11 */ /* 0x000fe4000f8e18ff */
[----:B------:R-:W-:-:S03]  /*3060*/  SHF.L.U32 R4, R9, 0x1f, RZ ;  /* 0x0000001f09047819 */ /* 0x000fc600000006ff */
[----:B------:R-:W-:Y:S01]  /*3070*/  VIADD R5, R0, 0x150 ;  /* 0x0000015000057836 */ /* 0x000fe20000000000 */
[----:B------:R-:W1:Y:S02]  /*3080*/  SYNCS.PHASECHK.TRANS64.TRYWAIT P0, [R0+URZ+0x140], R4 ;  /* 0x00014004000075a7 */ /* 0x000e6400080011ff */
[----:B-1----:R-:W-:Y:S05]  /*3090*/  @!P0 BRA `(.L_x_54) ;  /* 0x0000006400988947 */ /* 0x002fea0003800000 */
.L_x_175:
[----:B------:R-:W-:Y:S01]  /*30a0*/  ULEA UR4, UR5, UR6, 0x3 ;  /* 0x0000000605047291 */ /* 0x000fe2000f8e18ff */
[----:B-1----:R-:W-:Y:S01]  /*30b0*/  PRMT R0, RZ, 0x654, R5 ;  /* 0x00000654ff007816 */ /* 0x002fe20000000005 */
[----:B------:R-:W-:Y:S01]  /*30c0*/  @!P2 IMAD.MOV.U32 R4, RZ, RZ, 0x10 ;  /* 0x00000010ff04a424 */ /* 0x000fe200078e00ff */
[----:B------:R-:W-:Y:S01]  /*30d0*/  SHF.L.U32 R5, R12, 0x1f, RZ ;  /* 0x0000001f0c057819 */ /* 0x000fe200000006ff */
[----:B------:R-:W-:Y:S01]  /*30e0*/  UIADD3 UR7, UPT, UPT, UR4, 0xe0, URZ ;  /* 0x000000e004077890 */ /* 0x000fe2000fffe0ff */
[----:B------:R1:W-:Y:S05]  /*30f0*/  SYNCS.ARRIVE.TRANS64.RED.A1T0 RZ, [R0+URZ], RZ ;  /* 0x000000ff00ff79a7 */ /* 0x0003ea00081004ff */
[----:B------:R-:W-:Y:S01]  /*3100*/  IMAD.U32 R6, RZ, RZ, UR7 ;  /* 0x00000007ff067e24 */ /* 0x000fe2000f8e00ff */
[----:B------:R-:W2:Y:S04]  /*3110*/  SYNCS.PHASECHK.TRANS64.TRYWAIT P0, [UR4+0xf0], R5 ;  /* 0x0000f005ff0075a7 */ /* 0x000ea80008001104 */
[----:B------:R-:W-:Y:S01]  /*3120*/  PRMT R6, R3, 0x654, R6 ;  /* 0x0000065403067816 */ /* 0x000fe20000000006 */
[----:B-12---:R-:W-:Y:S06]  /*3130*/  @!P0 BRA `(.L_x_55) ;  /* 0x0000006400848947 */ /* 0x006fec0003800000 */
.L_x_177:
[----:B------:R-:W-:Y:S01]  /*3140*/  ULEA UR8, UR5, UR6, 0x4 ;  /* 0x0000000605087291 */ /* 0x000fe2000f8e20ff */
[----:B------:R-:W-:Y:S01]  /*3150*/  SEL R2, R6, R2, !P2 ;  /* 0x0000000206027207 */ /* 0x000fe20005000000 */
[----:B------:R-:W-:Y:S01]  /*3160*/  UIADD3 UR9, UPT, UPT, UR4, 0xe0, URZ ;  /* 0x000000e004097890 */ /* 0x000fe2000fffe0ff */
[----:B-1----:R-:W-:Y:S01]  /*3170*/  LEA R0, R11, UR6, 0x3 ;  /* 0x000000060b007c11 */ /* 0x002fe2000f8e18ff */
[----:B------:R-:W-:Y:S01]  /*3180*/  UIADD3 UR8, UPT, UPT, UR8, 0x170, URZ ;  /* 0x0000017008087890 */ /* 0x000fe2000fffe0ff */
[----:B------:R1:W-:Y:S01]  /*3190*/  @!P2 SYNCS.ARRIVE.TRANS64.RED RZ, [R2+URZ], R4 ;  /* 0x0000000402ffa9a7 */ /* 0x0003e200080004ff */
[----:B------:R-:W-:Y:S01]  /*31a0*/  UIADD3 UR4, UPT, UPT, UR5, 0x1, URZ ;  /* 0x0000000105047890 */ /* 0x000fe2000fffe0ff */
[----:B------:R-:W-:-:S03]  /*31b0*/  VIADD R8, R8, 0x1 ;  /* 0x0000000108087836 */ /* 0x000fc60000000000 */
[----:B------:R-:W-:Y:S02]  /*31c0*/  UISETP.NE.AND UP0, UPT, UR4, 0x2, UPT ;  /* 0x000000020400788c */ /* 0x000fe4000bf05270 */
[----:B------:R-:W-:Y:S01]  /*31d0*/  ISETP.NE.AND P0, PT, R8, 0x2, PT ;  /* 0x000000020800780c */ /* 0x000fe20003f05270 */
[----:B------:R-:W-:Y:S06]  /*31e0*/  UGETNEXTWORKID.BROADCAST [UR8], [UR9] ;  /* 0x00000000080073ca */ /* 0x000fec0008000100 */
[----:B------:R-:W-:Y:S02]  /*31f0*/  USEL UR7, URZ, 0x1, UP0 ;  /* 0x00000001ff077887 */ /* 0x000fe40008000000 */
[----:B------:R-:W-:-:S04]  /*3200*/  USEL UR5, UR4, URZ, UP0 ;  /* 0x000000ff04057287 */ /* 0x000fc80008000000 */
[----:B------:R-:W-:Y:S02]  /*3210*/  LOP3.LUT R12, R12, UR7, RZ, 0x3c, !PT ;  /* 0x000000070c0c7c12 */ /* 0x000fe4000f8e3cff */
[----:B-1----:R-:W-:-:S04]  /*3220*/  SHF.L.U32 R4, R10, 0x1f, RZ ;  /* 0x0000001f0a047819 */ /* 0x002fc800000006ff */
[----:B------:R-:W1:Y:S02]  /*3230*/  SYNCS.PHASECHK.TRANS64.TRYWAIT P1, [R0+URZ+0xe0], R4 ;  /* 0x0000e004000075a7 */ /* 0x000e6400080211ff */
[----:B-1----:R-:W-:Y:S05]  /*3240*/  @!P1 BRA `(.L_x_56) ;  /* 0x0000006400589947 */ /* 0x002fea0003800000 */
.L_x_178:
[C---:B-1----:R-:W-:Y:S01]  /*3250*/  LEA R4, R11.reuse, UR6, 0x4 ;  /* 0x000000060b047c11 */ /* 0x042fe2000f8e20ff */
[----:B------:R-:W-:Y:S01]  /*3260*/  VIADD R0, R0, 0xf0 ;  /* 0x000000f000007836 */ /* 0x000fe20000000000 */
[----:B------:R-:W-:Y:S01]  /*3270*/  SEL R8, R8, RZ, P0 ;  /* 0x000000ff08087207 */ /* 0x000fe20000000000 */
[----:B------:R-:W-:-:S03]  /*3280*/  VIADD R11, R11, 0x1 ;  /* 0x000000010b0b7836 */ /* 0x000fc60000000000 */
[----:B------:R-:W1:Y:S01]  /*3290*/  LDS.128 R4, [R4+0x170] ;  /* 0x0001700004047984 */ /* 0x000e620000000c00 */
[----:B------:R-:W-:Y:S02]  /*32a0*/  PRMT R0, RZ, 0x654, R0 ;  /* 0x00000654ff007816 */ /* 0x000fe40000000000 */
[C---:B------:R-:W-:Y:S01]  /*32b0*/  ISETP.NE.AND P1, PT, R11.reuse, 0x2, PT ;  /* 0x000000020b00780c */ /* 0x040fe20003f25270 */
[----:B------:R-:W-:Y:S01]  /*32c0*/  @!PT LDS RZ, [RZ] ;  /* 0x00000000fffff984 */ /* 0x000fe20000000800 */
[----:B------:R-:W-:Y:S01]  /*32d0*/  @!PT LDS RZ, [RZ] ;  /* 0x00000000fffff984 */ /* 0x000fe20000000800 */
[----:B------:R-:W-:Y:S01]  /*32e0*/  @!PT LDS RZ, [RZ] ;  /* 0x00000000fffff984 */ /* 0x000fe20000000800 */
[----:B------:R-:W-:Y:S01]  /*32f0*/  @!PT LDS RZ, [RZ] ;  /* 0x00000000fffff984 */ /* 0x000fe20000000800 */
[----:B------:R2:W-:Y:S06]  /*3300*/  MEMBAR.ALL.CTA ;  /* 0x0000000000007992 */ /* 0x0005ec0000008000 */
[----:B--2---:R-:W2:Y:S01]  /*3310*/  FENCE.VIEW.ASYNC.S ;  /* 0x00000000000073c6 */ /* 0x004ea20000000000 */
[----:B------:R-:W-:Y:S01]  /*3320*/  SEL R11, R11, RZ, P1 ;  /* 0x000000ff0b0b7207 */ /* 0x000fe20000800000 */
[----:B--2---:R2:W-:Y:S01]  /*3330*/  SYNCS.ARRIVE.TRANS64.RED.A1T0 RZ, [R0+URZ], RZ ;  /* 0x000000ff00ff79a7 */ /* 0x0045e200081004ff */
[----:B-1----:R-:W-:-:S02]  /*3340*/  LOP3.LUT P3, RZ, R6, 0x1, RZ, 0xc0, !PT ;  /* 0x0000000106ff7812 */ /* 0x002fc4000786c0ff */
[----:B------:R-:W-:-:S04]  /*3350*/  SEL R4, RZ, 0x1, P1 ;  /* 0x00000001ff047807 */ /* 0x000fc80000800000 */
[----:B------:R-:W-:Y:S02]  /*3360*/  LOP3.LUT R10, R10, R4, RZ, 0x3c, !PT ;  /* 0x000000040a0a7212 */ /* 0x000fe400078e3cff */
[----:B--2---:R-:W-:-:S04]  /*3370*/  SEL R0, RZ, 0x1, P0 ;  /* 0x00000001ff007807 */ /* 0x004fc80000000000 */
[----:B------:R-:W-:Y:S01]  /*3380*/  LOP3.LUT R9, R9, R0, RZ, 0x3c, !PT ;  /* 0x0000000009097212 */ /* 0x000fe200078e3cff */
[----:B------:R-:W-:Y:S06]  /*3390*/  @P3 BRA `(.L_x_57) ;  /* 0xfffffffc002c3947 */ /* 0x000fec000383ffff */
[----:B------:R-:W-:Y:S01]  /*33a0*/  ULEA UR4, UR5, UR6, 0x3 ;  /* 0x0000000605047291 */ /* 0x000fe2000f8e18ff */
[----:B------:R-:W-:-:S08]  /*33b0*/  SHF.L.U32 R2, R12, 0x1f, RZ ;  /* 0x0000001f0c027819 */ /* 0x000fd000000006ff */
[----:B------:R-:W1:Y:S02]  /*33c0*/  SYNCS.PHASECHK.TRANS64 P0, [UR4+0xf0], R2 ;  /* 0x0000f002ff0075a7 */ /* 0x000e640008001004 */
[----:B-1----:R-:W-:Y:S05]  /*33d0*/  @P0 BRA `(.L_x_58) ;  /* 0x0000000000080947 */ /* 0x002fea0003800000 */
[----:B------:R-:W1:Y:S02]  /*33e0*/  SYNCS.PHASECHK.TRANS64.TRYWAIT P0, [UR4+0xf0], R2 ;  /* 0x0000f002ff0075a7 */ /* 0x000e640008001104 */
[----:B-1----:R-:W-:Y:S05]  /*33f0*/  @!P0 BRA `(.L_x_59) ;  /* 0x0000006400008947 */ /* 0x002fea0003800000 */
.L_x_58:
[----:B------:R-:W-:-:S04]  /*3400*/  UIADD3 UR7, UPT, UPT, UR5, 0x1, URZ ;  /* 0x0000000105077890 */ /* 0x000fc8000fffe0ff */
[----:B------:R-:W-:-:S04]  /*3410*/  UISETP.NE.AND UP0, UPT, UR7, 0x2, UPT ;  /* 0x000000020700788c */ /* 0x000fc8000bf05270 */
[----:B------:R-:W-:Y:S02]  /*3420*/  USEL UR8, URZ, 0x1, UP0 ;  /* 0x00000001ff087887 */ /* 0x000fe40008000000 */
[----:B------:R-:W-:-:S04]  /*3430*/  USEL UR7, UR7, URZ, UP0 ;  /* 0x000000ff07077287 */ /* 0x000fc80008000000 */
[----:B------:R-:W-:Y:S01]  /*3440*/  ULEA UR7, UR7, UR6, 0x3 ;  /* 0x0000000607077291 */ /* 0x000fe2000f8e18ff */
[----:B-1----:R-:W-:-:S04]  /*3450*/  LOP3.LUT R2, R12, UR8, RZ, 0x3c, !PT ;  /* 0x000000080c027c12 */ /* 0x002fc8000f8e3cff */
[----:B------:R-:W-:-:S04]  /*3460*/  SHF.L.U32 R0, R2, 0x1f, RZ ;  /* 0x0000001f02007819 */ /* 0x000fc800000006ff */
[----:B------:R-:W1:Y:S02]  /*3470*/  SYNCS.PHASECHK.TRANS64 P0, [UR7+0xf0], R0 ;  /* 0x0000f000ff0075a7 */ /* 0x000e640008001007 */
[----:B-1----:R-:W-:Y:S05]  /*3480*/  @P0 EXIT ;  /* 0x000000000000094d */ /* 0x002fea0003800000 */
[----:B------:R-:W-:Y:S02]  /*3490*/  SHF.L.U32 R2, R2, 0x1f, RZ ;  /* 0x0000001f02027819 */ /* 0x000fe400000006ff */
[----:B------:R-:W-:-:S07]  /*34a0*/  MOV R0, UR7 ;  /* 0x0000000700007c02 */ /* 0x000fce0008000f00 */
.L_x_60:
[----:B-1----:R1:W2:Y:S02]  /*34b0*/  SYNCS.PHASECHK.TRANS64.TRYWAIT P0, [R0+URZ+0xf0], R2 ;  /* 0x0000f002000075a7 */ /* 0x0022a400080011ff */
[----:B--2---:R-:W-:Y:S05]  /*34c0*/  @!P0 NANOSLEEP.SYNCS 0x989680 ;  /* 0x009896800000895d */ /* 0x004fea0003900000 */
[----:B------:R-:W2:Y:S02]  /*34d0*/  @!P0 SYNCS.PHASECHK.TRANS64 P0, [R0+URZ+0xf0], R2 ;  /* 0x0000f002000085a7 */ /* 0x000ea400080010ff */
[----:B--2---:R-:W-:Y:S05]  /*34e0*/  @P0 EXIT ;  /* 0x000000000000094d */ /* 0x004fea0003800000 */
[----:B------:R-:W-:Y:S05]  /*34f0*/  BRA `(.L_x_60) ;  /* 0xfffffffc00ec7947 */ /* 0x000fea000383ffff */
.L_x_53:
[----:B------:R-:W-:Y:S05]  /*3500*/  BRA.U UP4, `(.L_x_61) ;  /* 0x0000001104dc7547 */ /* 0x000fea000b800000 */
[----:B------:R-:W1:Y:S01]  /*3510*/  S2UR UR7, SR_CgaCtaId ;  /* 0x00000000000779c3 */ /* 0x000e620000008800 */
[----:B------:R-:W-:Y:S01]  /*3520*/  UMOV UR4, 0x40 ;  /* 0x0000004000047882 */ /* 0x000fe20000000000 */
[----:B------:R-:W-:Y:S01]  /*3530*/  NOP ;  /* 0x0000000000007918 */ /* 0x000fe20000000000 */
[----:B------:R-:W-:Y:S01]  /*3540*/  UMOV UR6, 0x400 ;  /* 0x0000040000067882 */ /* 0x000fe20000000000 */
[----:B-1----:R-:W-:Y:S02]  /*3550*/  ULEA UR5, UR7, UR4, 0x18 ;  /* 0x0000000407057291 */ /* 0x002fe4000f8ec0ff */
[----:B------:R-:W-:-:S07]  /*3560*/  ULEA UR6, UR7, UR6, 0x18 ;  /* 0x0000000607067291 */ /* 0x000fce000f8ec0ff */
[----:B------:R-:W1:Y:S02]  /*3570*/  LDS.U8 R3, [UR5+0x1c] ;  /* 0x00001c05ff037984 */ /* 0x000e640008000000 */
[----:B-1----:R-:W-:-:S13]  /*3580*/  ISETP.NE.AND P0, PT, R3, RZ, PT ;  /* 0x000000ff0300720c */ /* 0x002fda0003f05270 */
[----:B------:R-:W-:Y:S05]  /*3590*/  @P0 BRA `(.L_x_62) ;  /* 0x0000000400080947 */ /* 0x000fea0003800000 */
[----:B------:R-:W-:Y:S02]  /*35a0*/  UISETP.NE.U32.AND UP1, UPT, UR46, 0x1, UPT ;  /* 0x000000012e00788c */ /* 0x000fe4000bf25070 */
[----:B------:R-:W-:-:S07]  /*35b0*/  UIADD3 UR7, UPT, UPT, UR5, 0x8, URZ ;  /* 0x0000000805077890 */ /* 0x000fce000fffe0ff */
[----:B------:R-:W-:Y:S05]  /*35c0*/  BRA.U !UP1, `(.L_x_63) ;  /* 0x00000001099c7547 */ /* 0x000fea000b800000 */
[----:B------:R-:W-:Y:S01]  /*35d0*/  ELECT P0, URZ, PT ;  /* 0x0000000000ff782f */ /* 0x000fe20003800000 */
[----:B------:R-:W-:-:S12]  /*35e0*/  BSSY B0, `(.L_x_63) ;  /* 0x0000025000007945 */ /* 0x000fd80003800000 */
[----:B------:R-:W-:Y:S05]  /*35f0*/  @!P0 BRA `(.L_x_64) ;  /* 0x00000000008c8947 */ /* 0x000fea0003800000 */
[----:B------:R-:W-:-:S05]  /*3600*/  UMOV UR4, 0x10 ;  /* 0x0000001000047882 */ /* 0x000fca0000000000 */
[----:B------:R-:W-:Y:S04]  /*3610*/  DEPBAR.LE SB1, 0x36 ;  /* 0x00009d800000791a */ /* 0x000fe80000000000 */
[----:B------:R-:W1:Y:S02]  /*3620*/  UTCATOMSWS.2CTA.FIND_AND_SET.ALIGN UP0, UR4, UR4 ;  /* 0x00000004000475e3 */ /* 0x000e640008200800 */
[----:B-1----:R-:W-:Y:S01]  /*3630*/  MOV R10, UR4 ;  /* 0x00000004000a7c02 */ /* 0x002fe20008000f00 */
[----:B------:R-:W-:Y:S06]  /*3640*/  BRA.U UP0, `(.L_x_65) ;  /* 0x0000000100187547 */ /* 0x000fec000b800000 */
.L_x_66:
[----:B------:R-:W-:Y:S05]  /*3650*/  NANOSLEEP 0x64 ;  /* 0x000000640000795d */ /* 0x000fea0003800000 */
[----:B------:R-:W-:-:S05]  /*3660*/  UMOV UR4, 0x10 ;  /* 0x0000001000047882 */ /* 0x000fca0000000000 */
[----:B------:R-:W-:Y:S04]  /*3670*/  DEPBAR.LE SB1, 0x36 ;  /* 0x00009d800000791a */ /* 0x000fe80000000000 */
[----:B------:R-:W1:Y:S02]  /*3680*/  UTCATOMSWS.2CTA.FIND_AND_SET.ALIGN UP0, UR4, UR4 ;  /* 0x00000004000475e3 */ /* 0x000e640008200800 */
[----:B-1----:R-:W-:Y:S01]  /*3690*/  MOV R10, UR4 ;  /* 0x00000004000a7c02 */ /* 0x002fe20008000f00 */
[----:B------:R-:W-:Y:S05]  /*36a0*/  BRA.U !UP0, `(.L_x_66) ;  /* 0xfffffffd08e87547 */ /* 0x000fea000b83ffff */
.L_x_65:
[----:B------:R-:W1:Y:S01]  /*36b0*/  LDS R6, [UR5+0x10] ;  /* 0x00001005ff067984 */ /* 0x000e620008000800 */
[----:B------:R-:W-:Y:S01]  /*36c0*/  IMAD.U32 R3, RZ, RZ, UR6 ;  /* 0x00000006ff037e24 */ /* 0x000fe2000f8e00ff */
[----:B------:R-:W-:-:S03]  /*36d0*/  MOV R4, UR45 ;  /* 0x0000002d00047c02 */ /* 0x000fc60008000f00 */
[----:B------:R-:W-:Y:S01]  /*36e0*/  VIADD R3, R3, 0x190 ;  /* 0x0000019003037836 */ /* 0x000fe20000000000 */
[----:B-1----:R-:W-:-:S04]  /*36f0*/  SHF.L.U32 R6, R6, 0x1f, RZ ;  /* 0x0000001f06067819 */ /* 0x002fc800000006ff */
[----:B------:R-:W1:Y:S02]  /*3700*/  SYNCS.PHASECHK.TRANS64.TRYWAIT P0, [UR5+0x8], R6 ;  /* 0x00000806ff0075a7 */ /* 0x000e640008001105 */
[----:B-1----:R-:W-:Y:S05]  /*3710*/  @P0 BRA `(.L_x_67) ;  /* 0x0000000000080947 */ /* 0x002fea0003800000 */
[----:B------:R-:W1:Y:S02]  /*3720*/  SYNCS.PHASECHK.TRANS64.TRYWAIT P0, [UR5+0x8], R6 ;  /* 0x00000806ff0075a7 */ /* 0x000e640008001105 */
[----:B-1----:R-:W-:Y:S05]  /*3730*/  @!P0 BRA `(.L_x_68) ;  /* 0x0000006000488947 */ /* 0x002fea0003800000 */
.L_x_67:
[----:B------:R-:W-:Y:S01]  /*3740*/  PRMT R4, R4, 0x654, R3 ;  /* 0x0000065404047816 */ /* 0x000fe20000000003 */
[----:B------:R-:W-:Y:S01]  /*3750*/  HFMA2 R3, -RZ, RZ, 0, 5.9604644775390625e-08 ;  /* 0x00000001ff037431 */ /* 0x000fe200000001ff */
[----:B------:R-:W-:Y:S01]  /*3760*/  UPRMT UR4, UR45, 0x654, UR7 ;  /* 0x000006542d047896 */ /* 0x000fe20008000007 */
[----:B------:R-:W-:Y:S02]  /*3770*/  IMAD.MOV.U32 R8, RZ, RZ, 0xffff ;  /* 0x0000ffffff087424 */ /* 0x000fe400078e00ff */
[----:B-1----:R-:W-:Y:S02]  /*3780*/  IMAD.MOV.U32 R6, RZ, RZ, 0x4 ;  /* 0x00000004ff067424 */ /* 0x002fe400078e00ff */
[----:B------:R-:W-:Y:S01]  /*3790*/  IMAD.SHL.U32 R9, R10, 0x20, RZ ;  /* 0x000000200a097824 */ /* 0x000fe200078e00ff */
[----:B------:R-:W-:Y:S02]  /*37a0*/  MOV R5, UR4 ;  /* 0x0000000400057c02 */ /* 0x000fe40008000f00 */
[-C--:B------:R-:W-:Y:S01]  /*37b0*/  SHF.L.U32 R8, R8, R10.reuse, RZ ;  /* 0x0000000a08087219 */ /* 0x080fe200000006ff */
[----:B------:R1:W-:Y:S01]  /*37c0*/  SYNCS.ARRIVE.TRANS64.RED RZ, [UR4], R6 ;  /* 0x00000006ffff79a7 */ /* 0x0003e20008000404 */
[----:B------:R-:W-:Y:S01]  /*37d0*/  SHF.L.U32 R7, R3, R10, RZ ;  /* 0x0000000a03077219 */ /* 0x000fe200000006ff */
[----:B------:R1:W-:Y:S04]  /*37e0*/  STS [UR6+0x190], R9 ;  /* 0x00019009ff007988 */ /* 0x0003e80008000806 */
[----:B------:R1:W-:Y:S04]  /*37f0*/  STAS [R4.64], R10 ;  /* 0x0000000a04007dbd */ /* 0x0003e8000c0008ff */
[----:B------:R1:W-:Y:S04]  /*3800*/  ATOMS.OR RZ, [UR5+0x14], R8 ;  /* 0x00001408ffff798c */ /* 0x0003e8000b000005 */
[----:B------:R1:W-:Y:S04]  /*3810*/  ATOMS.OR RZ, [UR5+0x18], R7 ;  /* 0x00001807ffff798c */ /* 0x0003e8000b000005 */
[----:B------:R1:W-:Y:S02]  /*3820*/  ATOMS.XOR RZ, [UR5+0x10], R3 ;  /* 0x00001003ffff798c */ /* 0x0003e4000b800005 */
.L_x_64:
[----:B------:R-:W-:Y:S05]  /*3830*/  BSYNC B0 ;  /* 0x0000000000007941 */ /* 0x000fea0003800000 */
.L_x_63:
[----:B------:R-:W-:Y:S05]  /*3840*/  BRA.U UP1, `(.L_x_69) ;  /* 0x00000001016c7547 */ /* 0x000fea000b800000 */
[----:B------:R-:W-:-:S03]  /*3850*/  UMOV UR4, 0xffffffff ;  /* 0xffffffff00047882 */ /* 0x000fc60000000000 */
[----:B------:R-:W-:Y:S05]  /*3860*/  BRA.DIV UR4, `(.L_x_70) ;  /* 0x0000006204147947 */ /* 0x000fea000b800000 */
[----:B------:R-:W-:-:S13]  /*3870*/  ELECT P0, URZ, PT ;  /* 0x0000000000ff782f */ /* 0x000fda0003800000 */
.L_x_182:
[----:B------:R-:W-:Y:S05]  /*3880*/  @!P0 BRA `(.L_x_69) ;  /* 0x00000000005c8947 */ /* 0x000fea0003800000 */
[----:B-1----:R-:W1:Y:S02]  /*3890*/  LDS R4, [UR5+0x10] ;  /* 0x00001005ff047984 */ /* 0x002e640008000800 */
[----:B-1----:R-:W-:-:S04]  /*38a0*/  SHF.L.U32 R4, R4, 0x1f, RZ ;  /* 0x0000001f04047819 */ /* 0x002fc800000006ff */
[----:B------:R-:W1:Y:S02]  /*38b0*/  SYNCS.PHASECHK.TRANS64.TRYWAIT P0, [UR5+0x8], R4 ;  /* 0x00000804ff0075a7 */ /* 0x000e640008001105 */
[----:B-1----:R-:W-:Y:S05]  /*38c0*/  @P0 BRA `(.L_x_71) ;  /* 0x0000000000080947 */ /* 0x002fea0003800000 */
[----:B------:R-:W1:Y:S02]  /*38d0*/  SYNCS.PHASECHK.TRANS64.TRYWAIT P0, [UR5+0x8], R4 ;  /* 0x00000804ff0075a7 */ /* 0x000e640008001105 */
[----:B-1----:R-:W-:Y:S05]  /*38e0*/  @!P0 BRA `(.L_x_72) ;  /* 0x0000006000188947 */ /* 0x002fea0003800000 */
.L_x_71:
[----:B------:R-:W2:Y:S01]  /*38f0*/  LDS R6, [UR6+0x190] ;  /* 0x00019006ff067984 */ /* 0x000ea20008000800 */
[----:B-1----:R-:W-:Y:S02]  /*3900*/  HFMA2 R3, -RZ, RZ, 0, 5.9604644775390625e-08 ;  /* 0x00000001ff037431 */ /* 0x002fe400000001ff */
[----:B------:R-:W-:Y:S01]  /*3910*/  IMAD.MOV.U32 R4, RZ, RZ, 0xffff ;  /* 0x0000ffffff047424 */ /* 0x000fe200078e00ff */
[----:B------:R-:W-:Y:S01]  /*3920*/  UPRMT UR4, UR45, 0x654, UR7 ;  /* 0x000006542d047896 */ /* 0x000fe20008000007 */
[----:B--2---:R-:W-:-:S03]  /*3930*/  IMAD.SHL.U32 R5, R6, 0x20, RZ ;  /* 0x0000002006057824 */ /* 0x004fc600078e00ff */
[-C--:B------:R-:W-:Y:S02]  /*3940*/  SHF.L.U32 R4, R4, R6.reuse, RZ ;  /* 0x0000000604047219 */ /* 0x080fe400000006ff */
[----:B------:R-:W-:Y:S01]  /*3950*/  SHF.L.U32 R6, R3, R6, RZ ;  /* 0x0000000603067219 */ /* 0x000fe200000006ff */
[----:B------:R2:W-:Y:S04]  /*3960*/  STS [UR6+0x190], R5 ;  /* 0x00019005ff007988 */ /* 0x0005e80008000806 */
[----:B------:R2:W-:Y:S04]  /*3970*/  ATOMS.OR RZ, [UR5+0x14], R4 ;  /* 0x00001404ffff798c */ /* 0x0005e8000b000005 */
[----:B------:R2:W-:Y:S01]  /*3980*/  ATOMS.OR RZ, [UR5+0x18], R6 ;  /* 0x00001806ffff798c */ /* 0x0005e2000b000005 */
[----:B------:R-:W-:Y:S03]  /*3990*/  SYNCS.ARRIVE.TRANS64.RED.A1T0 RZ, [UR4], RZ ;  /* 0x000000ffffff79a7 */ /* 0x000fe60008100404 */
[----:B------:R2:W-:Y:S01]  /*39a0*/  ATOMS.XOR RZ, [UR5+0x10], R3 ;  /* 0x00001003ffff798c */ /* 0x0005e2000b800005 */
[----:B------:R-:W-:Y:S05]  /*39b0*/  BRA `(.L_x_69) ;  /* 0x0000000000107947 */ /* 0x000fea0003800000 */
.L_x_62:
[----:B------:R-:W-:Y:S02]  /*39c0*/  MOV R3, 0xffffffff ;  /* 0xffffffff00037802 */ /* 0x000fe40000000f00 */
[----:B------:R-:W-:-:S03]  /*39d0*/  MOV R4, 0x3a00 ;  /* 0x00003a0000047802 */ /* 0x000fc60000000f00 */
[----:B------:R1:W-:Y:S04]  /*39e0*/  STS [UR6+0x190], R3 ;  /* 0x00019003ff007988 */ /* 0x0003e80008000806 */
[----:B-1---5:R-:W-:Y:S05]  /*39f0*/  CALL.REL.NOINC `($__internal_1_$__cuda_sm10x_tcgen05_guardrail_trap_phase_invalid_during_alloc) ;  /* 0x0000006400ec7944 */ /* 0x022fea0003c00000 */
.L_x_69:
[----:B------:R-:W-:Y:S05]  /*3a00*/  WARPSYNC.ALL ;  /* 0x0000000000007948 */ /* 0x000fea0003800000 */
[----:B------:R-:W3:Y:S01]  /*3a10*/  S2UR UR4, SR_CgaCtaId ;  /* 0x00000000000479c3 */ /* 0x000ee20000008800 */
[----:B------:R-:W-:Y:S01]  /*3a20*/  UMOV UR26, 0x400 ;  /* 0x00000400001a7882 */ /* 0x000fe20000000000 */
[----:B------:R-:W-:-:S06]  /*3a30*/  NOP ;  /* 0x0000000000007918 */ /* 0x000fcc0000000000 */
[----:B------:R-:W-:Y:S06]  /*3a40*/  BAR.ARV 0x6, 0xa0 ;  /* 0x0182800000007b1d */ /* 0x000fec0000002000 */
[----:B------:R-:W4:Y:S01]  /*3a50*/  LDCU UR6, c[0x0][0x38c] ;  /* 0x00007180ff0677ac */ /* 0x000f220008000800 */
[----:B------:R-:W-:Y:S01]  /*3a60*/  LOP3.LUT R0, R0, 0xffff, RZ, 0xc0, !PT ;  /* 0x0000ffff00007812 */ /* 0x000fe200078ec0ff */
[----:B-1----:R-:W-:Y:S01]  /*3a70*/  IMAD.MOV.U32 R9, RZ, RZ, 0x1 ;  /* 0x00000001ff097424 */ /* 0x002fe200078e00ff */
[----:B------:R-:W-:Y:S01]  /*3a80*/  LOP3.LUT R2, R2, 0xffff, RZ, 0xc0, !PT ;  /* 0x0000ffff02027812 */ /* 0x000fe200078ec0ff */
[----:B------:R-:W-:Y:S01]  /*3a90*/  IMAD.MOV.U32 R8, RZ, RZ, RZ ;  /* 0x000000ffff087224 */ /* 0x000fe200078e00ff */
[----:B------:R-:W-:Y:S01]  /*3aa0*/  R2UR UR42, R0 ;  /* 0x00000000002a72ca */ /* 0x000fe200000e0000 */
[----:B------:R-:W-:Y:S01]  /*3ab0*/  UMOV UR32, URZ ;  /* 0x000000ff00207c82 */ /* 0x000fe20008000000 */
[----:B------:R-:W-:Y:S01]  /*3ac0*/  R2UR UR28, R2 ;  /* 0x00000000021c72ca */ /* 0x000fe200000e0000 */
[----:B------:R-:W-:Y:S01]  /*3ad0*/  UMOV UR23, URZ ;  /* 0x000000ff00177c82 */ /* 0x000fe20008000000 */
[----:B------:R-:W-:Y:S01]  /*3ae0*/  UMOV UR22, URZ ;  /* 0x000000ff00167c82 */ /* 0x000fe20008000000 */
[----:B---3--:R-:W-:-:S02]  /*3af0*/  ULEA UR26, UR4, UR26, 0x18 ;  /* 0x0000001a041a7291 */ /* 0x008fc4000f8ec0ff */
[----:B------:R-:W-:Y:S02]  /*3b00*/  UISETP.NE.AND UP3, UPT, UR46, URZ, UPT ;  /* 0x000000ff2e00728c */ /* 0x000fe4000bf65270 */
[----:B------:R-:W-:Y:S02]  /*3b10*/  UIADD3 UR5, UPT, UPT, UR26, 0x8400, URZ ;  /* 0x000084001a057890 */ /* 0x000fe4000fffe0ff */
[----:B------:R-:W-:Y:S02]  /*3b20*/  UIADD3 UR4, UPT, UPT, UR26, 0x2c400, URZ ;  /* 0x0002c4001a047890 */ /* 0x000fe4000fffe0ff */
[----:B----4-:R-:W-:Y:S01]  /*3b30*/  UIADD3 UR6, UPT, UPT, UR6, 0x1f, URZ ;  /* 0x0000001f06067890 */ /* 0x010fe2000fffe0ff */
[----:B--2---:R-:W1:Y:S01]  /*3b40*/  LDS R3, [UR26+0x190] ;  /* 0x0001901aff037984 */ /* 0x004e620008000800 */
[----:B------:R-:W-:Y:S02]  /*3b50*/  USHF.R.U32.HI UR5, URZ, 0x4, UR5 ;  /* 0x00000004ff057899 */ /* 0x000fe40008011605 */
[----:B------:R-:W-:-:S02]  /*3b60*/  USHF.R.S32.HI UR33, URZ, 0x1f, UR6 ;  /* 0x0000001fff217899 */ /* 0x000fc40008011406 */
[----:B------:R-:W-:Y:S02]  /*3b70*/  USHF.R.U32.HI UR4, URZ, 0x4, UR4 ;  /* 0x00000004ff047899 */ /* 0x000fe40008011604 */
[----:B------:R-:W-:Y:S02]  /*3b80*/  ULEA.HI UR33, UR33, UR6, URZ, 0x5 ;  /* 0x0000000621217291 */ /* 0x000fe4000f8f28ff */
[----:B------:R-:W-:Y:S02]  /*3b90*/  ULOP3.LUT UR5, UR5, 0x3fff, URZ, 0xc0, !UPT ;  /* 0x00003fff05057892 */ /* 0x000fe4000f8ec0ff */
[----:B------:R-:W-:Y:S02]  /*3ba0*/  USHF.R.S32.HI UR33, URZ, 0x5, UR33 ;  /* 0x00000005ff217899 */ /* 0x000fe40008011421 */
[----:B------:R-:W-:Y:S02]  /*3bb0*/  ULOP3.LUT UR30, UR4, 0x3fff, URZ, 0xc0, !UPT ;  /* 0x00003fff041e7892 */ /* 0x000fe4000f8ec0ff */
[----:B------:R-:W-:Y:S01]  /*3bc0*/  UISETP.LT.AND UP0, UPT, UR33, 0x1, UPT ;  /* 0x000000012100788c */ /* 0x000fe2000bf01270 */
[----:B------:R-:W-:Y:S01]  /*3bd0*/  UMOV UR40, 0x0 ;  /* 0x0000000000287882 */ /* 0x000fe20000000000 */
[----:B------:R-:W-:Y:S01]  /*3be0*/  UMOV UR41, 0x10100910 ;  /* 0x1010091000297882 */ /* 0x000fe20000000000 */
[----:B------:R-:W-:-:S02]  /*3bf0*/  ULOP3.LUT UR29, UR5, 0x10000, URZ, 0xfc, !UPT ;  /* 0x00010000051d7892 */ /* 0x000fc4000f8efcff */
[----:B------:R-:W-:Y:S02]  /*3c00*/  ULOP3.LUT UR30, UR30, 0x10000, URZ, 0xfc, !UPT ;  /* 0x000100001e1e7892 */ /* 0x000fe4000f8efcff */
[----:B------:R-:W-:Y:S01]  /*3c10*/  USEL UR43, UR33, 0x1, !UP0 ;  /* 0x00000001212b7887 */ /* 0x000fe2000c000000 */
[----:B------:R-:W-:Y:S01]  /*3c20*/  UMOV UR38, 0x0 ;  /* 0x0000000000267882 */ /* 0x000fe20000000000 */
[----:B------:R-:W-:Y:S01]  /*3c30*/  UMOV UR39, 0x10100910 ;  /* 0x1010091000277882 */ /* 0x000fe20000000000 */
[----:B------:R-:W-:Y:S01]  /*3c40*/  UMOV UR36, 0x0 ;  /* 0x0000000000247882 */ /* 0x000fe20000000000 */
[----:B------:R-:W-:Y:S01]  /*3c50*/  UMOV UR37, 0x10100910 ;  /* 0x1010091000257882 */ /* 0x000fe20000000000 */
[----:B------:R-:W-:Y:S01]  /*3c60*/  UMOV UR34, 0x0 ;  /* 0x0000000000227882 */ /* 0x000fe20000000000 */
[----:B------:R-:W-:Y:S01]  /*3c70*/  UMOV UR35, 0x10100910 ;  /* 0x1010091000237882 */ /* 0x000fe20000000000 */
[----:B-1----:R-:W-:Y:S02]  /*3c80*/  R2UR UR44, R3 ;  /* 0x00000000032c72ca */ /* 0x002fe400000e0000 */
[----:B------:R-:W-:-:S13]  /*3c90*/  CS2R R2, SRZ ;  /* 0x0000000000027805 */ /* 0x000fda000001ff00 */
.L_x_80:
[C---:B------:R-:W-:Y:S02]  /*3ca0*/  LEA R0, R8.reuse, UR26, 0x3 ;  /* 0x0000001a08007c11 */ /* 0x040fe4000f8e18ff */
[----:B------:R-:W-:Y:S02]  /*3cb0*/  SHF.L.U32 R4, R3, 0x1f, RZ ;  /* 0x0000001f03047819 */ /* 0x000fe400000006ff */
[----:B------:R-:W-:Y:S02]  /*3cc0*/  LEA R5, R8, UR26, 0x4 ;  /* 0x0000001a08057c11 */ /* 0x000fe4000f8e20ff */
[----:B------:R-:W1:Y:S02]  /*3cd0*/  SYNCS.PHASECHK.TRANS64.TRYWAIT P0, [R0+URZ+0xe0], R4 ;  /* 0x0000e004000075a7 */ /* 0x000e6400080011ff */
[----:B-1-3--:R-:W-:Y:S05]  /*3ce0*/  @!P0 BRA `(.L_x_73) ;  /* 0x0000005c00308947 */ /* 0x00afea0003800000 */
.L_x_183:
[----:B-1----:R-:W1:Y:S01]  /*3cf0*/  LDS.128 R4, [R5+0x170] ;  /* 0x0001700005047984 */ /* 0x002e620000000c00 */
[----:B------:R-:W-:Y:S02]  /*3d00*/  VIADD R0, R0, 0xf0 ;  /* 0x000000f000007836 */ /* 0x000fe40000000000 */
[----:B------:R-:W-:Y:S01]  /*3d10*/  VIADD R8, R8, 0x1 ;  /* 0x0000000108087836 */ /* 0x000fe20000000000 */
[----:B------:R-:W-:Y:S01]  /*3d20*/  @!PT LDS RZ, [RZ] ;  /* 0x00000000fffff984 */ /* 0x000fe20000000800 */
[----:B------:R-:W-:Y:S01]  /*3d30*/  @!PT LDS RZ, [RZ] ;  /* 0x00000000fffff984 */ /* 0x000fe20000000800 */
[----:B------:R-:W-:Y:S01]  /*3d40*/  @!PT LDS RZ, [RZ] ;  /* 0x00000000fffff984 */ /* 0x000fe20000000800 */
[----:B------:R-:W-:Y:S01]  /*3d50*/  @!PT LDS RZ, [RZ] ;  /* 0x00000000fffff984 */ /* 0x000fe20000000800 */
[----:B------:R2:W-:Y:S06]  /*3d60*/  MEMBAR.ALL.CTA ;  /* 0x0000000000007992 */ /* 0x0005ec0000008000 */
[----:B--2---:R-:W2:Y:S01]  /*3d70*/  FENCE.VIEW.ASYNC.S ;  /* 0x00000000000073c6 */ /* 0x004ea20000000000 */
[----:B------:R-:W-:-:S04]  /*3d80*/  PRMT R0, RZ, 0x654, R0 ;  /* 0x00000654ff007816 */ /* 0x000fc80000000000 */
[----:B--2---:R2:W-:Y:S01]  /*3d90*/  SYNCS.ARRIVE.TRANS64.RED.A1T0 RZ, [R0+URZ], RZ ;  /* 0x000000ff00ff79a7 */ /* 0x0045e200081004ff */
[----:B-1----:R-:W-:Y:S01]  /*3da0*/  LOP3.LUT P1, RZ, R6, 0x1, RZ, 0xc0, !PT ;  /* 0x0000000106ff7812 */ /* 0x002fe2000782c0ff */
[----:B--2---:R-:W-:-:S12]  /*3db0*/  BRA.U UP3, `(.L_x_74) ;  /* 0x0000000503087547 */ /* 0x004fd8000b800000 */
[----:B------:R-:W1:Y:S01]  /*3dc0*/  LDCU UR4, c[0x0][0x38c] ;  /* 0x00007180ff0477ac */ /* 0x000e620008000800 */
[----:B------:R-:W-:Y:S02]  /*3dd0*/  PLOP3.LUT P2, PT, PT, PT, PT, 0x80, 0x8 ;  /* 0x000000000008781c */ /* 0x000fe40003f4f070 */
[----:B------:R-:W-:Y:S01]  /*3de0*/  SHF.L.U32 R4, R9, 0x1f, RZ ;  /* 0x0000001f09047819 */ /* 0x000fe200000006ff */
[----:B------:R-:W-:Y:S02]  /*3df0*/  ULEA UR31, UR32, UR26, 0x3 ;  /* 0x0000001a201f7291 */ /* 0x000fe4000f8e18ff */
[----:B------:R-:W-:Y:S02]  /*3e00*/  ULEA UR11, UR32, UR44, 0x6 ;  /* 0x0000002c200b7291 */ /* 0x000fe4000f8e30ff */
[----:B-1----:R-:W-:-:S06]  /*3e10*/  UISETP.GE.AND UP0, UPT, UR4, 0x1, UPT ;  /* 0x000000010400788c */ /* 0x002fcc000bf06270 */
[----:B------:R-:W-:-:S05]  /*3e20*/  PLOP3.LUT P0, PT, PT, PT, UP0, 0x80, 0x8 ;  /* 0x000000000008781c */ /* 0x000fca0003f0f008 */
[----:B------:R-:W-:-:S08]  /*3e30*/  @UP0 ULEA UR4, UR23, UR26, 0x3 ;  /* 0x0000001a17040291 */ /* 0x000fd0000f8e18ff */
[----:B------:R-:W-:-:S04]  /*3e40*/  @P0 SHF.L.U32 R0, R2, 0x1f, RZ ;  /* 0x0000001f02000819 */ /* 0x000fc800000006ff */
[----:B------:R1:W2:Y:S01]  /*3e50*/  @P0 SYNCS.PHASECHK.TRANS64.TRYWAIT P2, [UR4], R0 ;  /* 0x00000000ff0005a7 */ /* 0x0002a20008041104 */
[----:B------:R-:W3:Y:S02]  /*3e60*/  SYNCS.PHASECHK.TRANS64.TRYWAIT P0, [UR31+0x120], R4 ;  /* 0x00012004ff0075a7 */ /* 0x000ee4000800111f */
[----:B-123--:R-:W-:Y:S05]  /*3e70*/  @!P0 BRA `(.L_x_75) ;  /* 0x0000005800e08947 */ /* 0x00efea0003800000 */
.L_x_185:
[----:B------:R-:W-:Y:S01]  /*3e80*/  UMOV UR27, UR22 ;  /* 0x00000016001b7c82 */ /* 0x000fe20008000000 */
[----:B------:R-:W-:Y:S05]  /*3e90*/  BRA.U !UP0, `(.L_x_76) ;  /* 0x0000000108c07547 */ /* 0x000fea000b800000 */
[----:B------:R-:W-:Y:S02]  /*3ea0*/  UIADD3 UR27, UPT, UPT, UR43, UR22, URZ ;  /* 0x000000162b1b7290 */ /* 0x000fe4000fffe0ff */
[----:B------:R-:W-:Y:S01]  /*3eb0*/  UPLOP3.LUT UP2, UPT, UPT, UPT, UPT, 0x40, 0x4 ;  /* 0x000000000004789c */ /* 0x000fe20003f4e870 */
[----:B------:R-:W-:Y:S01]  /*3ec0*/  UMOV UR24, UR33 ;  /* 0x0000002100187c82 */ /* 0x000fe20008000000 */
[----:B------:R-:W-:-:S09]  /*3ed0*/  UMOV UR10, UR23 ;  /* 0x00000017000a7c82 */ /* 0x000fd20008000000 */
.L_x_79:
[----:B--2---:R-:W-:Y:S01]  /*3ee0*/  ULEA UR5, UR10, UR26, 0x3 ;  /* 0x0000001a0a057291 */ /* 0x004fe2000f8e18ff */
[----:B---3--:R-:W-:Y:S11]  /*3ef0*/  @P2 BRA `(.L_x_77) ;  /* 0x00000000000c2947 */ /* 0x008ff60003800000 */
[----:B-1----:R-:W-:Y:S04]  /*3f00*/  SHF.L.U32 R4, R2, 0x1f, RZ ;  /* 0x0000001f02047819 */ /* 0x002fe800000006ff */
[----:B------:R-:W1:Y:S02]  /*3f10*/  SYNCS.PHASECHK.TRANS64.TRYWAIT P0, [UR5], R4 ;  /* 0x00000004ff0075a7 */ /* 0x000e640008001105 */
[----:B-1----:R-:W-:Y:S05]  /*3f20*/  @!P0 BRA `(.L_x_78) ;  /* 0x0000005800cc8947 */ /* 0x002fea0003800000 */
.L_x_77:
[----:B------:R-:W-:Y:S01]  /*3f30*/  UISETP.NE.AND UP0, UPT, UR24, 0x1, UPT ;  /* 0x000000011800788c */ /* 0x000fe2000bf05270 */
[----:B------:R-:W-:Y:S01]  /*3f40*/  PLOP3.LUT P2, PT, PT, PT, PT, 0x80, 0x8 ;  /* 0x000000000008781c */ /* 0x000fe20003f4f070 */
[----:B------:R-:W-:Y:S02]  /*3f50*/  UIADD3 UR4, UPT, UPT, UR10, 0x1, URZ ;  /* 0x000000010a047890 */ /* 0x000fe4000fffe0ff */
[----:B------:R-:W-:Y:S02]  /*3f60*/  UIADD3 UR25, UPT, UPT, UR5, 0x48, URZ ;  /* 0x0000004805197890 */ /* 0x000fe4000fffe0ff */
[----:B------:R-:W-:Y:S01]  /*3f70*/  UISETP.NE.AND UP1, UPT, UR4, 0x9, UPT ;  /* 0x000000090400788c */ /* 0x000fe2000bf25270 */
[----:B------:R-:W-:Y:S01]  /*3f80*/  PLOP3.LUT P0, PT, PT, PT, UP0, 0x80, 0x8 ;  /* 0x000000000008781c */ /* 0x000fe20003f0f008 */
[----:B------:R-:W-:Y:S02]  /*3f90*/  UIADD3 UR22, UPT, UPT, UR22, 0x1, URZ ;  /* 0x0000000116167890 */ /* 0x000fe4000fffe0ff */
[----:B------:R-:W-:Y:S02]  /*3fa0*/  USEL UR6, URZ, 0x1, UP1 ;  /* 0x00000001ff067887 */ /* 0x000fe40008800000 */
[----:B------:R-:W-:Y:S02]  /*3fb0*/  USEL UR23, UR4, URZ, UP1 ;  /* 0x000000ff04177287 */ /* 0x000fe40008800000 */
[----:B------:R-:W-:Y:S02]  /*3fc0*/  UIADD3 UR24, UPT, UPT, UR24, -0x1, URZ ;  /* 0xffffffff18187890 */ /* 0x000fe4000fffe0ff */
[----:B------:R-:W-:Y:S01]  /*3fd0*/  @UP0 ULEA UR4, UR23, UR26, 0x3 ;  /* 0x0000001a17040291 */ /* 0x000fe2000f8e18ff */
[----:B------:R-:W-:Y:S01]  /*3fe0*/  LOP3.LUT R2, R2, UR6, RZ, 0x3c, !PT ;  /* 0x0000000602027c12 */ /* 0x000fe2000f8e3cff */
[----:B------:R-:W-:Y:S02]  /*3ff0*/  ULEA UR6, UR10, UR30, 0x8 ;  /* 0x0000001e0a067291 */ /* 0x000fe4000f8e40ff */
[----:B------:R-:W-:Y:S01]  /*4000*/  UISETP.NE.AND UP0, UPT, UR22, UR27, UPT ;  /* 0x0000001b1600728c */ /* 0x000fe2000bf05270 */
[----:B-1----:R-:W-:Y:S01]  /*4010*/  @P0 SHF.L.U32 R0, R2, 0x1f, RZ ;  /* 0x0000001f02000819 */ /* 0x002fe200000006ff */
[----:B------:R-:W-:Y:S02]  /*4020*/  UIADD3 UR20, UPT, UPT, UR6, 0x2, URZ ;  /* 0x0000000206147890 */ /* 0x000fe4000fffe0ff */
[----:B------:R-:W-:Y:S01]  /*4030*/  UIADD3 UR16, UPT, UPT, UR6, 0x4, URZ ;  /* 0x0000000406107890 */ /* 0x000fe2000fffe0ff */
[----:B------:R2:W3:Y:S01]  /*4040*/  @P0 SYNCS.PHASECHK.TRANS64.TRYWAIT P2, [UR4], R0 ;  /* 0x00000000ff0005a7 */ /* 0x0004e20008041104 */
[----:B------:R-:W-:Y:S02]  /*4050*/  ULEA UR4, UR10, UR29, 0xa ;  /* 0x0000001d0a047291 */ /* 0x000fe4000f8e50ff */
[----:B------:R-:W-:Y:S02]  /*4060*/  UIADD3 UR12, UPT, UPT, UR6, 0x6, URZ ;  /* 0x00000006060c7890 */ /* 0x000fe4000fffe0ff */
[----:B------:R-:W-:Y:S02]  /*4070*/  UIADD3 UR18, UPT, UPT, UR4, 0x2, URZ ;  /* 0x0000000204127890 */ /* 0x000fe4000fffe0ff */
[----:B------:R-:W-:Y:S02]  /*4080*/  UIADD3 UR14, UPT, UPT, UR4, 0x4, URZ ;  /* 0x00000004040e7890 */ /* 0x000fe4000fffe0ff */
[----:B------:R-:W-:Y:S01]  /*4090*/  UIADD3 UR8, UPT, UPT, UR4, 0x6, URZ ;  /* 0x0000000604087890 */ /* 0x000fe2000fffe0ff */
[----:B------:R-:W-:Y:S01]  /*40a0*/  UMOV UR7, 0x40004040 ;  /* 0x4000404000077882 */ /* 0x000fe20000000000 */
[----:B------:R-:W-:Y:S01]  /*40b0*/  UMOV UR5, 0x40004040 ;  /* 0x4000404000057882 */ /* 0x000fe20000000000 */
[----:B------:R-:W-:Y:S01]  /*40c0*/  UMOV UR21, 0x40004040 ;  /* 0x4000404000157882 */ /* 0x000fe20000000000 */
[----:B------:R2:W-:Y:S01]  /*40d0*/  UTCHMMA.2CTA gdesc[UR4], gdesc[UR6], tmem[UR11], tmem[UR40], idesc[UR41], UP2 ;  /* 0x00ff2806040075ea */ /* 0x0005e2000920000b */
[----:B------:R-:W-:Y:S01]  /*40e0*/  UPLOP3.LUT UP2, UPT, UPT, UPT, UPT, 0x80, 0x8 ;  /* 0x000000000008789c */ /* 0x000fe20003f4f070 */
[----:B------:R-:W-:Y:S01]  /*40f0*/  UMOV UR19, 0x40004040 ;  /* 0x4000404000137882 */ /* 0x000fe20000000000 */
[----:B------:R-:W-:Y:S01]  /*4100*/  UMOV UR17, 0x40004040 ;  /* 0x4000404000117882 */ /* 0x000fe20000000000 */
[----:B------:R2:W-:Y:S01]  /*4110*/  UTCHMMA.2CTA gdesc[UR18], gdesc[UR20], tmem[UR11], tmem[UR38], idesc[UR39], UPT ;  /* 0x00ff2614120075ea */ /* 0x0005e2000ba0000b */
[----:B------:R-:W-:Y:S01]  /*4120*/  UMOV UR15, 0x40004040 ;  /* 0x40004040000f7882 */ /* 0x000fe20000000000 */
[----:B------:R-:W-:Y:S01]  /*4130*/  UMOV UR13, 0x40004040 ;  /* 0x40004040000d7882 */ /* 0x000fe20000000000 */
[----:B------:R-:W-:Y:S01]  /*4140*/  UMOV UR9, 0x40004040 ;  /* 0x4000404000097882 */ /* 0x000fe20000000000 */
[----:B------:R2:W-:Y:S01]  /*4150*/  UTCHMMA.2CTA gdesc[UR14], gdesc[UR16], tmem[UR11], tmem[UR36], idesc[UR37], UPT ;  /* 0x00ff24100e0075ea */ /* 0x0005e2000ba0000b */
[----:B------:R2:W-:Y:S01]  /*4160*/  UTCHMMA.2CTA gdesc[UR8], gdesc[UR12], tmem[UR11], tmem[UR34], idesc[UR35], UPT ;  /* 0x00ff220c080075ea */ /* 0x0005e2000ba0000b */
[----:B------:R2:W-:Y:S01]  /*4170*/  UTCBAR.2CTA.MULTICAST [UR25], URZ, UR28 ;  /* 0x000000ff190073e9 */ /* 0x0005e2000820081c */
[----:B------:R-:W-:Y:S01]  /*4180*/  UMOV UR10, UR23 ;  /* 0x00000017000a7c82 */ /* 0x000fe20008000000 */
[----:B------:R-:W-:Y:S05]  /*4190*/  BRA.U UP0, `(.L_x_79) ;  /* 0xfffffffd00507547 */ /* 0x000fea000b83ffff */
.L_x_76:
[----:B--2---:R-:W-:Y:S01]  /*41a0*/  UIADD3 UR4, UPT, UPT, UR31, 0x100, URZ ;  /* 0x000001001f047890 */ /* 0x004fe2000fffe0ff */
[----:B------:R-:W-:-:S08]  /*41b0*/  UMOV UR22, UR27 ;  /* 0x0000001b00167c82 */ /* 0x000fd00008000000 */
[----:B------:R2:W-:Y:S01]  /*41c0*/  UTCBAR.2CTA.MULTICAST [UR4], URZ, UR42 ;  /* 0x000000ff040073e9 */ /* 0x0005e2000820082a */
[----:B------:R-:W-:Y:S02]  /*41d0*/  NOP ;  /* 0x0000000000007918 */ /* 0x000fe40000000000 */
.L_x_74:
[----:B--2---:R-:W-:Y:S01]  /*41e0*/  UIADD3 UR4, UPT, UPT, UR32, 0x1, URZ ;  /* 0x0000000120047890 */ /* 0x004fe2000fffe0ff */
[----:B------:R-:W-:-:S03]  /*41f0*/  ISETP.NE.AND P0, PT, R8, 0x2, PT ;  /* 0x000000020800780c */ /* 0x000fc60003f05270 */
[----:B------:R-:W-:Y:S01]  /*4200*/  UISETP.NE.AND UP0, UPT, UR4, 0x4, UPT ;  /* 0x000000040400788c */ /* 0x000fe2000bf05270 */
[----:B-1----:R-:W-:Y:S02]  /*4210*/  SEL R0, RZ, 0x1, P0 ;  /* 0x00000001ff007807 */ /* 0x002fe40000000000 */
[----:B------:R-:W-:Y:S01]  /*4220*/  SEL R8, R8, RZ, P0 ;  /* 0x000000ff08087207 */ /* 0x000fe20000000000 */
[----:B------:R-:W-:Y:S01]  /*4230*/  USEL UR5, URZ, 0x1, UP0 ;  /* 0x00000001ff057887 */ /* 0x000fe20008000000 */
[----:B------:R-:W-:Y:S01]  /*4240*/  LOP3.LUT R3, R3, R0, RZ, 0x3c, !PT ;  /* 0x0000000003037212 */ /* 0x000fe200078e3cff */
[----:B------:R-:W-:-:S04]  /*4250*/  USEL UR32, UR4, URZ, UP0 ;  /* 0x000000ff04207287 */ /* 0x000fc80008000000 */
[----:B------:R-:W-:Y:S01]  /*4260*/  LOP3.LUT R9, R9, UR5, RZ, 0x3c, !PT ;  /* 0x0000000509097c12 */ /* 0x000fe2000f8e3cff */
[----:B------:R-:W-:Y:S07]  /*4270*/  @P1 BRA `(.L_x_80) ;  /* 0xfffffff800881947 */ /* 0x000fee000383ffff */
[----:B------:R-:W1:Y:S01]  /*4280*/  S2UR UR8, SR_CgaCtaId ;  /* 0x00000000000879c3 */ /* 0x000e620000008800 */
[----:B------:R-:W-:Y:S01]  /*4290*/  ELECT P0, URZ, PT ;  /* 0x0000000000ff782f */ /* 0x000fe20003800000 */
[----:B------:R-:W-:Y:S01]  /*42a0*/  HFMA2 R0, -RZ, RZ, 0, 5.9604644775390625e-08 ;  /* 0x00000001ff007431 */ /* 0x000fe200000001ff */
[----:B------:R-:W-:-:S05]  /*42b0*/  UMOV UR4, 0x40 ;  /* 0x0000004000047882 */ /* 0x000fca0000000000 */
[----:B------:R-:W-:Y:S01]  /*42c0*/  UVIRTCOUNT.DEALLOC.SMPOOL 0x80 ;  /* 0x000000800000784c */ /* 0x000fe20000000000 */
[----:B------:R-:W-:Y:S02]  /*42d0*/  UISETP.NE.AND UP1, UPT, UR46, URZ, UPT ;  /* 0x000000ff2e00728c */ /* 0x000fe4000bf25270 */
[----:B-1----:R-:W-:-:S09]  /*42e0*/  ULEA UR8, UR8, UR4, 0x18 ;  /* 0x0000000408087291 */ /* 0x002fd2000f8ec0ff */
[----:B------:R1:W-:Y:S01]  /*42f0*/  @P0 STS.U8 [UR8+0x1c], R0 ;  /* 0x00001c00ff000988 */ /* 0x0003e20008000008 */
[----:B------:R-:W-:Y:S05]  /*4300*/  BRA.U UP1, `(.L_x_81) ;  /* 0x0000000101a07547 */ /* 0x000fea000b800000 */
[----:B------:R-:W-:Y:S01]  /*4310*/  UIADD3 UR7, UPT, UPT, UR26, 0x120, URZ ;  /* 0x000001201a077890 */ /* 0x000fe2000fffe0ff */
[----:B------:R-:W-:-:S03]  /*4320*/  SHF.L.U32 R2, R9, 0x1f, RZ ;  /* 0x0000001f09027819 */ /* 0x000fc600000006ff */
[----:B------:R-:W-:-:S09]  /*4330*/  ULEA UR4, UR32, UR7, 0x3 ;  /* 0x0000000720047291 */ /* 0x000fd2000f8e18ff */
[----:B------:R-:W2:Y:S02]  /*4340*/  SYNCS.PHASECHK.TRANS64.TRYWAIT P0, [UR4], R2 ;  /* 0x00000002ff0075a7 */ /* 0x000ea40008001104 */
[----:B--2---:R-:W-:Y:S05]  /*4350*/  @!P0 BRA `(.L_x_82) ;  /* 0x0000005400d88947 */ /* 0x004fea0003800000 */
.L_x_188:
        /* <DEDUP_REMOVED lines=9> */
.L_x_190:
        /* <DEDUP_REMOVED lines=9> */
.L_x_192:
[----:B------:R-:W-:-:S04]  /*4480*/  UIADD3 UR4, UPT, UPT, UR4, 0x1, URZ ;  /* 0x0000000104047890 */ /* 0x000fc8000fffe0ff */
[----:B------:R-:W-:-:S04]  /*4490*/  UISETP.NE.AND UP0, UPT, UR4, 0x4, UPT ;  /* 0x000000040400788c */ /* 0x000fc8000bf05270 */
[----:B------:R-:W-:Y:S02]  /*44a0*/  USEL UR5, URZ, 0x1, UP0 ;  /* 0x00000001ff057887 */ /* 0x000fe40008000000 */
[----:B------:R-:W-:-:S04]  /*44b0*/  USEL UR4, UR4, URZ, UP0 ;  /* 0x000000ff04047287 */ /* 0x000fc80008000000 */
[----:B------:R-:W-:Y:S01]  /*44c0*/  ULEA UR4, UR4, UR7, 0x3 ;  /* 0x0000000704047291 */ /* 0x000fe2000f8e18ff */
[----:B------:R-:W-:-:S04]  /*44d0*/  LOP3.LUT R2, R2, UR5, RZ, 0x3c, !PT ;  /* 0x0000000502027c12 */ /* 0x000fc8000f8e3cff */
[----:B------:R-:W-:Y:S01]  /*44e0*/  SHF.L.U32 R2, R2, 0x1f, RZ ;  /* 0x0000001f02027819 */ /* 0x000fe200000006ff */
[----:B-1----:R-:W-:-:S04]  /*44f0*/  IMAD.U32 R0, RZ, RZ, UR4 ;  /* 0x00000004ff007e24 */ /* 0x002fc8000f8e00ff */
[----:B------:R1:W2:Y:S03]  /*4500*/  SYNCS.PHASECHK.TRANS64.TRYWAIT P0, [R0+URZ], R2 ;  /* 0x00000002000075a7 */ /* 0x0002a600080011ff */
[----:B--2---:R-:W-:Y:S05]  /*4510*/  @!P0 NANOSLEEP.SYNCS 0x989680 ;  /* 0x009896800000895d */ /* 0x004fea0003900000 */
[----:B------:R-:W2:Y:S02]  /*4520*/  @!P0 SYNCS.PHASECHK.TRANS64 P0, [R0+URZ], R2 ;  /* 0x00000002000085a7 */ /* 0x000ea400080010ff */
[----:B--2---:R-:W-:Y:S05]  /*4530*/  @P0 BRA `(.L_x_85) ;  /* 0x0000000000200947 */ /* 0x004fea0003800000 */
.L_x_86:
[----:B--2---:R2:W4:Y:S02]  /*4540*/  SYNCS.PHASECHK.TRANS64.TRYWAIT P0, [R0+URZ], R2 ;  /* 0x00000002000075a7 */ /* 0x00452400080011ff */
[----:B----4-:R-:W-:Y:S05]  /*4550*/  @!P0 NANOSLEEP.SYNCS 0x989680 ;  /* 0x009896800000895d */ /* 0x010fea0003900000 */
[----:B------:R-:W4:Y:S02]  /*4560*/  @!P0 SYNCS.PHASECHK.TRANS64 P0, [R0+URZ], R2 ;  /* 0x00000002000085a7 */ /* 0x000f2400080010ff */
[----:B----4-:R-:W-:Y:S05]  /*4570*/  @!P0 BRA `(.L_x_86) ;  /* 0xfffffffc00f08947 */ /* 0x010fea000383ffff */
[----:B------:R-:W-:Y:S05]  /*4580*/  BRA `(.L_x_85) ;  /* 0x00000000000c7947 */ /* 0x000fea0003800000 */
.L_x_81:
[----:B------:R-:W-:-:S04]  /*4590*/  UIADD3 UR4, UPT, UPT, UR26, 0x160, URZ ;  /* 0x000001601a047890 */ /* 0x000fc8000fffe0ff */
[----:B------:R-:W-:-:S09]  /*45a0*/  UPRMT UR4, UR45, 0x654, UR4 ;  /* 0x000006542d047896 */ /* 0x000fd20008000004 */
[----:B------:R-:W-:Y:S03]  /*45b0*/  SYNCS.ARRIVE.TRANS64.RED.A1T0 RZ, [UR4], RZ ;  /* 0x000000ffffff79a7 */ /* 0x000fe60008100404 */
.L_x_85:
[----:B-12---:R-:W-:Y:S01]  /*45c0*/  SHF.L.U32 R2, RZ, 0x1f, RZ ;  /* 0x0000001fff027819 */ /* 0x006fe200000006ff */
[----:B------:R-:W-:Y:S01]  /*45d0*/  UIADD3 UR4, UPT, UPT, UR26, 0x160, URZ ;  /* 0x000001601a047890 */ /* 0x000fe2000fffe0ff */
[----:B------:R-:W-:Y:S02]  /*45e0*/  PLOP3.LUT P0, PT, PT, PT, UP1, 0x80, 0x8 ;  /* 0x000000000008781c */ /* 0x000fe40003f0f018 */
[----:B------:R-:W1:Y:S02]  /*45f0*/  SYNCS.PHASECHK.TRANS64.TRYWAIT P1, [UR26+0x160], R2 ;  /* 0x00016002ff0075a7 */ /* 0x000e64000802111a */
[----:B-1----:R-:W-:Y:S09]  /*4600*/  @!P1 BRA `(.L_x_87) ;  /* 0x0000005400749947 */ /* 0x002ff20003800000 */
.L_x_194:
[----:B------:R-:W-:Y:S01]  /*4610*/  @!UP1 UPRMT UR4, UR45, 0x654, UR4 ;  /* 0x000006542d049896 */ /* 0x000fe20008000004 */
[----:B------:R-:W-:Y:S01]  /*4620*/  UMOV UR5, 0xffff ;  /* 0x0000ffff00057882 */ /* 0x000fe20000000000 */
[----:B------:R-:W-:-:S07]  /*4630*/  UMOV UR6, 0x1 ;  /* 0x0000000100067882 */ /* 0x000fce0000000000 */
[----:B------:R-:W-:Y:S01]  /*4640*/  @!P0 SYNCS.ARRIVE.TRANS64.RED.A1T0 RZ, [UR4], RZ ;  /* 0x000000ffffff89a7 */ /* 0x000fe20008100404 */
[----:B------:R-:W-:Y:S01]  /*4650*/  NOP ;  /* 0x0000000000007918 */ /* 0x000fe20000000000 */
[----:B-1----:R-:W1:Y:S01]  /*4660*/  LDS R0, [UR8+0x14] ;  /* 0x00001408ff007984 */ /* 0x002e620008000800 */
[----:B------:R-:W-:-:S04]  /*4670*/  ULOP3.LUT UR4, UR44, 0xffff, URZ, 0xc0, !UPT ;  /* 0x0000ffff2c047892 */ /* 0x000fc8000f8ec0ff */
[----:B------:R-:W-:-:S04]  /*4680*/  USHF.R.U32.HI UR4, URZ, 0x5, UR4 ;  /* 0x00000005ff047899 */ /* 0x000fc80008011604 */
[----:B------:R-:W-:Y:S02]  /*4690*/  USHF.L.U32 UR5, UR5, UR4, URZ ;  /* 0x0000000405057299 */ /* 0x000fe400080006ff */
[----:B------:R-:W-:-:S04]  /*46a0*/  USHF.L.U32 UR4, UR6, UR4, URZ ;  /* 0x0000000406047299 */ /* 0x000fc800080006ff */
[----:B-1----:R-:W-:-:S04]  /*46b0*/  LOP3.LUT R0, R0, UR5, RZ, 0xc0, !PT ;  /* 0x0000000500007c12 */ /* 0x002fc8000f8ec0ff */
[----:B------:R-:W-:-:S13]  /*46c0*/  ISETP.NE.AND P0, PT, R0, UR5, PT ;  /* 0x0000000500007c0c */ /* 0x000fda000bf05270 */
[----:B------:R-:W-:Y:S05]  /*46d0*/  @P0 BRA `(.L_x_88) ;  /* 0x0000000000580947 */ /* 0x000fea0003800000 */
[----:B------:R-:W1:Y:S02]  /*46e0*/  LDS R0, [UR8+0x18] ;  /* 0x00001808ff007984 */ /* 0x000e640008000800 */
[----:B-1----:R-:W-:-:S04]  /*46f0*/  LOP3.LUT R0, R0, UR4, RZ, 0xc0, !PT ;  /* 0x0000000400007c12 */ /* 0x002fc8000f8ec0ff */
[----:B------:R-:W-:-:S13]  /*4700*/  ISETP.NE.AND P0, PT, R0, UR4, PT ;  /* 0x0000000400007c0c */ /* 0x000fda000bf05270 */
[----:B------:R-:W-:Y:S05]  /*4710*/  @P0 BRA `(.L_x_89) ;  /* 0x00000000003c0947 */ /* 0x000fea0003800000 */
[----:B------:R-:W1:Y:S01]  /*4720*/  S2R R2, SR_LANEID ;  /* 0x0000000000027919 */ /* 0x000e620000000000 */
[----:B------:R-:W-:-:S06]  /*4730*/  ULOP3.LUT UR5, URZ, UR5, URZ, 0x33, !UPT ;  /* 0x00000005ff057292 */ /* 0x000fcc000f8e33ff */
[----:B------:R-:W-:-:S04]  /*4740*/  IMAD.U32 R0, RZ, RZ, UR5 ;  /* 0x00000005ff007e24 */ /* 0x000fc8000f8e00ff */
[----:B------:R2:W4:Y:S02]  /*4750*/  REDUX UR7, R0 ;  /* 0x00000000000773c4 */ /* 0x0005240000000000 */
[----:B------:R1:W-:Y:S01]  /*4760*/  UTCATOMSWS.AND URZ, UR5 ;  /* 0x0000000500ff79e3 */ /* 0x0003e20008000000 */
[----:B--2---:R-:W-:Y:S01]  /*4770*/  LOP3.LUT R0, RZ, UR4, RZ, 0x33, !PT ;  /* 0x00000004ff007c12 */ /* 0x004fe2000f8e33ff */
[----:B------:R-:W-:Y:S02]  /*4780*/  VOTEU.ANY UR4, UPT, PT ;  /* 0x0000000000047886 */ /* 0x000fe400038e0100 */
[----:B------:R-:W-:Y:S02]  /*4790*/  UFLO.U32 UR4, UR4 ;  /* 0x00000004000472bd */ /* 0x000fe400080e0000 */
[----:B------:R-:W2:Y:S04]  /*47a0*/  REDUX UR6, R0 ;  /* 0x00000000000673c4 */ /* 0x000ea80000000000 */
[----:B-1----:R-:W-:-:S02]  /*47b0*/  ISETP.EQ.U32.AND P0, PT, R2, UR4, PT ;  /* 0x0000000402007c0c */ /* 0x002fc4000bf02070 */
[----:B----4-:R-:W-:-:S11]  /*47c0*/  MOV R2, UR7 ;  /* 0x0000000700027c02 */ /* 0x010fd60008000f00 */
[----:B------:R1:W-:Y:S01]  /*47d0*/  @P0 ATOMS.AND RZ, [UR8+0x14], R2 ;  /* 0x00001402ffff098c */ /* 0x0003e2000a800008 */
[----:B--2---:R-:W-:-:S05]  /*47e0*/  IMAD.U32 R0, RZ, RZ, UR6 ;  /* 0x00000006ff007e24 */ /* 0x004fca000f8e00ff */
[----:B------:R1:W-:Y:S01]  /*47f0*/  @P0 ATOMS.AND RZ, [UR8+0x18], R0 ;  /* 0x00001800ffff098c */ /* 0x0003e2000a800008 */
[----:B------:R-:W-:Y:S05]  /*4800*/  BRA `(.L_x_90) ;  /* 0x0000000000147947 */ /* 0x000fea0003800000 */
.L_x_89:
[----:B------:R-:W-:Y:S02]  /*4810*/  MOV R2, 0x4830 ;  /* 0x0000483000027802 */ /* 0x000fe40000000f00 */
[----:B---3-5:R-:W-:Y:S05]  /*4820*/  CALL.REL.NOINC `($__internal_0_$__cuda_sm10x_tcgen05_guardrail_trap_col_being_dealloced_not_returned_by_alloc) ;  /* 0x0000005800547944 */ /* 0x028fea0003c00000 */
[----:B------:R-:W-:Y:S05]  /*4830*/  BRA `(.L_x_90) ;  /* 0x0000000000087947 */ /* 0x000fea0003800000 */
.L_x_88:
[----:B------:R-:W-:Y:S02]  /*4840*/  MOV R2, 0x4860 ;  /* 0x0000486000027802 */ /* 0x000fe40000000f00 */
[----:B---3-5:R-:W-:Y:S05]  /*4850*/  CALL.REL.NOINC `($__internal_2_$__cuda_sm10x_tcgen05_guardrail_trap_unallocated_columns_being_dealloced) ;  /* 0x0000005800607944 */ /* 0x028fea0003c00000 */
.L_x_90:
[----:B------:R-:W-:Y:S01]  /*4860*/  NOP ;  /* 0x0000000000007918 */ /* 0x000fe20000000000 */
[----:B------:R-:W-:Y:S05]  /*4870*/  EXIT ;  /* 0x000000000000794d */ /* 0x000fea0003800000 */
.L_x_61:
[----:B------:R-:W-:-:S09]  /*4880*/  UISETP.NE.OR UP0, UPT, UR13, 0x3, !UP3 ;  /* 0x000000030d00788c */ /* 0x000fd2000df05670 */
[----:B------:R-:W-:Y:S05]  /*4890*/  BRA.U UP0, `(.L_x_91) ;  /* 0x00000011005c7547 */ /* 0x000fea000b800000 */
[----:B------:R-:W1:Y:S01]  /*48a0*/  S2UR UR10, SR_CgaCtaId ;  /* 0x00000000000a79c3 */ /* 0x000e620000008800 */
[----:B------:R-:W2:Y:S01]  /*48b0*/  LDCU UR31, c[0x0][0x370] ;  /* 0x00006e00ff1f77ac */ /* 0x000ea20008000800 */
[----:B------:R-:W-:Y:S02]  /*48c0*/  HFMA2 R13, -RZ, RZ, 0, 0 ;  /* 0x00000000ff0d7431 */ /* 0x000fe400000001ff */
[----:B------:R-:W-:Y:S01]  /*48d0*/  IMAD.MOV.U32 R15, RZ, RZ, 0x1 ;  /* 0x00000001ff0f7424 */ /* 0x000fe200078e00ff */
[----:B------:R-:W-:Y:S01]  /*48e0*/  MOV R7, 0x2000 ;  /* 0x0000200000077802 */ /* 0x000fe20000000f00 */
[----:B------:R-:W2:Y:S01]  /*48f0*/  LDCU.128 UR44, c[0x0][0xb10] ;  /* 0x00016200ff2c77ac */ /* 0x000ea20008000c00 */
[----:B------:R-:W-:Y:S01]  /*4900*/  IMAD.MOV.U32 R14, RZ, RZ, RZ ;  /* 0x000000ffff0e7224 */ /* 0x000fe200078e00ff */
[----:B------:R-:W3:Y:S01]  /*4910*/  LDC.64 R16, c[0x0][0x348] ;  /* 0x0000d200ff107b82 */ /* 0x000ee20000000a00 */
[----:B------:R-:W4:Y:S01]  /*4920*/  LDCU UR30, c[0x0][0x374] ;  /* 0x00006e80ff1e77ac */ /* 0x000f220008000800 */
[----:B------:R-:W1:Y:S06]  /*4930*/  LDCU UR15, c[0x0][0xb0c] ;  /* 0x00016180ff0f77ac */ /* 0x000e6c0008000800 */
[----:B------:R-:W3:Y:S01]  /*4940*/  LDC.64 R2, c[0x0][0x888] ;  /* 0x00022200ff027b82 */ /* 0x000ee20000000a00 */
[----:B------:R-:W3:Y:S01]  /*4950*/  LDCU UR49, c[0x0][0xb20] ;  /* 0x00016400ff3177ac */ /* 0x000ee20008000800 */
[----:B------:R-:W3:Y:S06]  /*4960*/  LDCU UR4, c[0x0][0xb30] ;  /* 0x00016600ff0477ac */ /* 0x000eec0008000800 */
[----:B------:R-:W3:Y:S01]  /*4970*/  LDC.64 R4, c[0x0][0x890] ;  /* 0x00022400ff047b82 */ /* 0x000ee20000000a00 */
[----:B------:R-:W-:Y:S01]  /*4980*/  UMOV UR21, 0x400 ;  /* 0x0000040000157882 */ /* 0x000fe20000000000 */
[----:B--2---:R-:W-:-:S02]  /*4990*/  UIMAD.WIDE.U32 UR6, UR31, UR44, URZ ;  /* 0x0000002c1f0672a5 */ /* 0x004fc4000f8e00ff */
[----:B----4-:R-:W-:Y:S02]  /*49a0*/  UIMAD.WIDE.U32 UR8, UR30, UR47, URZ ;  /* 0x0000002f1e0872a5 */ /* 0x010fe4000f8e00ff */
[----:B-1----:R-:W-:Y:S02]  /*49b0*/  ULEA UR21, UR10, UR21, 0x18 ;  /* 0x000000150a157291 */ /* 0x002fe4000f8ec0ff */
[----:B------:R-:W-:Y:S02]  /*49c0*/  UPLOP3.LUT UP3, UPT, UPT, UPT, UPT, 0x40, 0x4 ;  /* 0x000000000004789c */ /* 0x000fe40003f6e870 */
[----:B------:R-:W-:Y:S02]  /*49d0*/  UIADD3 UR37, UPT, UPT, UR21, 0xa8, URZ ;  /* 0x000000a815257890 */ /* 0x000fe4000fffe0ff */
[----:B------:R-:W-:Y:S02]  /*49e0*/  UIADD3 UR33, UPT, UPT, UR21, 0x90, URZ ;  /* 0x0000009015217890 */ /* 0x000fe4000fffe0ff */
[----:B------:R-:W-:-:S02]  /*49f0*/  UIADD3 UR25, UPT, UPT, UR21, 0x98, URZ ;  /* 0x0000009815197890 */ /* 0x000fc4000fffe0ff */
[----:B------:R-:W-:Y:S01]  /*4a00*/  UIADD3 UR17, UPT, UPT, UR21, 0xa0, URZ ;  /* 0x000000a015117890 */ /* 0x000fe2000fffe0ff */
[----:B------:R-:W-:Y:S01]  /*4a10*/  UMOV UR6, UR7 ;  /* 0x0000000700067c82 */ /* 0x000fe20008000000 */
[----:B------:R-:W-:Y:S01]  /*4a20*/  UMOV UR41, UR9 ;  /* 0x0000000900297c82 */ /* 0x000fe20008000000 */
[----:B------:R-:W-:Y:S02]  /*4a30*/  UISETP.GE.AND UP0, UPT, UR42, 0x1, UPT ;  /* 0x000000012a00788c */ /* 0x000fe4000bf06270 */
[----:B------:R-:W-:Y:S01]  /*4a40*/  UISETP.NE.AND UP4, UPT, UR42, 0x1, UPT ;  /* 0x000000012a00788c */ /* 0x000fe2000bf85270 */
[----:B------:R-:W1:Y:S01]  /*4a50*/  LDCU.64 UR22, c[0x0][0xb28] ;  /* 0x00016500ff1677ac */ /* 0x000e620008000a00 */
[----:B------:R-:W-:Y:S02]  /*4a60*/  UISETP.NE.AND UP6, UPT, UR15, 0x1, UPT ;  /* 0x000000010f00788c */ /* 0x000fe4000bfc5270 */
[----:B------:R-:W-:Y:S02]  /*4a70*/  UISETP.NE.AND UP5, UPT, UR46, 0x1, UPT ;  /* 0x000000012e00788c */ /* 0x000fe4000bfa5270 */
[----:B------:R-:W-:-:S02]  /*4a80*/  UPRMT UR37, UR10, 0x654, UR37 ;  /* 0x000006540a257896 */ /* 0x000fc40008000025 */
[----:B------:R-:W-:Y:S02]  /*4a90*/  USHF.R.U32.HI UR43, URZ, UR45, UR6 ;  /* 0x0000002dff2b7299 */ /* 0x000fe40008011606 */
[----:B------:R-:W-:Y:S02]  /*4aa0*/  UPRMT UR40, UR10, 0x654, UR33 ;  /* 0x000006540a287896 */ /* 0x000fe40008000021 */
[----:B------:R-:W-:Y:S02]  /*4ab0*/  UPRMT UR39, UR10, 0x654, UR25 ;  /* 0x000006540a277896 */ /* 0x000fe40008000019 */
[----:B------:R-:W-:Y:S02]  /*4ac0*/  UPRMT UR38, UR10, 0x654, UR17 ;  /* 0x000006540a267896 */ /* 0x000fe40008000011 */
[----:B---3--:R-:W-:Y:S02]  /*4ad0*/  USHF.R.U32.HI UR41, URZ, UR49, UR41 ;  /* 0x00000031ff297299 */ /* 0x008fe40008011629 */
[----:B------:R-:W-:-:S11]  /*4ae0*/  UISETP.NE.AND UP2, UPT, UR4, 0x1, UPT ;  /* 0x000000010400788c */ /* 0x000fd6000bf45270 */
.L_x_102:
[C---:B------:R-:W-:Y:S02]  /*4af0*/  LEA R12, R14.reuse, UR21, 0x3 ;  /* 0x000000150e0c7c11 */ /* 0x040fe4000f8e18ff */
[----:B------:R-:W-:Y:S02]  /*4b00*/  SHF.L.U32 R0, R13, 0x1f, RZ ;  /* 0x0000001f0d007819 */ /* 0x000fe400000006ff */
[----:B------:R-:W-:Y:S02]  /*4b10*/  LEA R8, R14, UR21, 0x4 ;  /* 0x000000150e087c11 */ /* 0x000fe4000f8e20ff */
[----:B--2---:R-:W2:Y:S02]  /*4b20*/  SYNCS.PHASECHK.TRANS64.TRYWAIT P0, [R12+URZ+0xe0], R0 ;  /* 0x0000e0000c0075a7 */ /* 0x004ea400080011ff */
[----:B--2---:R-:W-:Y:S05]  /*4b30*/  @!P0 BRA `(.L_x_92) ;  /* 0x0000005000408947 */ /* 0x004fea0003800000 */
.L_x_195:
[----:B------:R-:W3:Y:S01]  /*4b40*/  LDS.128 R8, [R8+0x170] ;  /* 0x0001700008087984 */ /* 0x000ee20000000c00 */
[----:B------:R-:W-:Y:S01]  /*4b50*/  UISETP.GE.AND UP0, UPT, UR42, 0x1, UPT ;  /* 0x000000012a00788c */ /* 0x000fe2000bf06270 */
[----:B------:R-:W-:Y:S01]  /*4b60*/  @!PT LDS RZ, [RZ] ;  /* 0x00000000fffff984 */ /* 0x000fe20000000800 */
[----:B------:R-:W-:Y:S01]  /*4b70*/  @!PT LDS RZ, [RZ] ;  /* 0x00000000fffff984 */ /* 0x000fe20000000800 */
[----:B------:R-:W-:Y:S01]  /*4b80*/  @!PT LDS RZ, [RZ] ;  /* 0x00000000fffff984 */ /* 0x000fe20000000800 */
[----:B------:R-:W-:Y:S01]  /*4b90*/  @!PT LDS RZ, [RZ] ;  /* 0x00000000fffff984 */ /* 0x000fe20000000800 */
[----:B------:R4:W-:Y:S06]  /*4ba0*/  MEMBAR.ALL.CTA ;  /* 0x0000000000007992 */ /* 0x0009ec0000008000 */
[----:B----4-:R-:W4:Y:S01]  /*4bb0*/  FENCE.VIEW.ASYNC.S ;  /* 0x00000000000073c6 */ /* 0x010f220000000000 */
[----:B---3--:R-:W-:Y:S11]  /*4bc0*/  LOP3.LUT P0, RZ, R10, 0x1, RZ, 0xc0, !PT ;  /* 0x000000010aff7812 */ /* 0x008ff6000780c0ff */
[----:B------:R-:W-:Y:S02]  /*4bd0*/  @!UPT UIADD3 URZ, UPT, UPT, URZ, URZ, URZ ;  /* 0x000000fffffff290 */ /* 0x000fe4000fffe0ff */
[----:B----4-:R-:W-:Y:S01]  /*4be0*/  VOTEU.ANY UP1, P0 ;  /* 0x0000000000ff7886 */ /* 0x010fe20000020100 */
[----:B------:R-:W-:Y:S11]  /*4bf0*/  PLOP3.LUT P0, PT, PT, PT, UP1, 0x80, 0x8 ;  /* 0x000000000008781c */ /* 0x000ff60003f0f018 */
[----:B------:R-:W-:Y:S02]  /*4c00*/  @!UPT UIADD3 URZ, UPT, UPT, URZ, URZ, URZ ;  /* 0x000000fffffff290 */ /* 0x000fe4000fffe0ff */
[----:B--2---:R-:W-:Y:S02]  /*4c10*/  @P0 SHF.R.U32.HI R0, RZ, 0x10, R9 ;  /* 0x00000010ff000819 */ /* 0x004fe40000011609 */
[----:B------:R-:W-:Y:S02]  /*4c20*/  @P0 MOV R6, R8 ;  /* 0x0000000800060202 */ /* 0x000fe40000000f00 */
[----:B------:R-:W-:Y:S01]  /*4c30*/  @P0 R2UR UR4, R0 ;  /* 0x00000000000402ca */ /* 0x000fe200000e0000 */
[----:B------:R-:W-:Y:S01]  /*4c40*/  VIADD R0, R12, 0xf0 ;  /* 0x000000f00c007836 */ /* 0x000fe20000000000 */
[----:B------:R-:W-:Y:S02]  /*4c50*/  @P0 LOP3.LUT R8, R9, 0xffff, RZ, 0xc0, !PT ;  /* 0x0000ffff09080812 */ /* 0x000fe400078ec0ff */
[----:B------:R-:W-:Y:S02]  /*4c60*/  @P0 R2UR UR6, R6 ;  /* 0x00000000060602ca */ /* 0x000fe400000e0000 */
[----:B------:R-:W-:Y:S02]  /*4c70*/  PRMT R0, RZ, 0x654, R0 ;  /* 0x00000654ff007816 */ /* 0x000fe40000000000 */
[----:B------:R-:W-:Y:S02]  /*4c80*/  @P0 R2UR UR5, R8 ;  /* 0x00000000080502ca */ /* 0x000fe400000e0000 */
[----:B------:R2:W-:Y:S03]  /*4c90*/  SYNCS.ARRIVE.TRANS64.RED.A1T0 RZ, [R0+URZ], RZ ;  /* 0x000000ff00ff79a7 */ /* 0x0005e600081004ff */
[----:B------:R-:W-:Y:S04]  /*4ca0*/  @UP1 UMOV UR29, UR4 ;  /* 0x00000004001d1c82 */ /* 0x000fe80008000000 */
[----:B------:R-:W-:Y:S04]  /*4cb0*/  @UP1 UMOV UR14, UR6 ;  /* 0x00000006000e1c82 */ /* 0x000fe80008000000 */
[----:B------:R-:W-:Y:S01]  /*4cc0*/  @UP1 UMOV UR13, UR5 ;  /* 0x00000005000d1c82 */ /* 0x000fe20008000000 */
[----:B------:R-:W-:Y:S05]  /*4cd0*/  BRA.U !UP0, `(.L_x_93) ;  /* 0x0000000108a47547 */ /* 0x000fea000b800000 */
[----:B------:R-:W-:Y:S02]  /*4ce0*/  UIMAD.WIDE.U32 UR18, UR13, UR47, URZ ;  /* 0x0000002f0d1272a5 */ /* 0x000fe4000f8e00ff */
[----:B------:R-:W-:Y:S02]  /*4cf0*/  UIMAD.WIDE.U32 UR26, UR14, UR44, URZ ;  /* 0x0000002c0e1a72a5 */ /* 0x000fe4000f8e00ff */
[----:B------:R-:W-:Y:S02]  /*4d00*/  USEL UR4, UR30, UR41, !UP5 ;  /* 0x000000291e047287 */ /* 0x000fe4000e800000 */
[----:B------:R-:W-:Y:S02]  /*4d10*/  USEL UR7, UR31, UR43, !UP6 ;  /* 0x0000002b1f077287 */ /* 0x000fe4000f000000 */
[----:B-1----:R-:W-:Y:S02]  /*4d20*/  UIMAD.WIDE.U32 UR8, UR4, UR22, URZ ;  /* 0x00000016040872a5 */ /* 0x002fe4000f8e00ff */
[----:B------:R-:W-:Y:S01]  /*4d30*/  UIMAD.WIDE.U32 UR10, UR7, UR22, URZ ;  /* 0x00000016070a72a5 */ /* 0x000fe2000f8e00ff */
[----:B------:R-:W-:Y:S02]  /*4d40*/  UMOV UR5, UR19 ;  /* 0x0000001300057c82 */ /* 0x000fe40008000000 */
[----:B------:R-:W-:Y:S03]  /*4d50*/  USHF.R.U32.HI UR6, URZ, UR49, UR5 ;  /* 0x00000031ff067299 */ /* 0x000fe60008011605 */
[----:B------:R-:W-:Y:S01]  /*4d60*/  UMOV UR5, UR27 ;  /* 0x0000001b00057c82 */ /* 0x000fe20008000000 */
[----:B------:R-:W-:Y:S02]  /*4d70*/  USEL UR6, UR13, UR6, !UP5 ;  /* 0x000000060d067287 */ /* 0x000fe4000e800000 */
[----:B------:R-:W-:Y:S03]  /*4d80*/  USHF.R.U32.HI UR12, URZ, UR45, UR5 ;  /* 0x0000002dff0c7299 */ /* 0x000fe60008011605 */
[----:B------:R-:W-:Y:S02]  /*4d90*/  UMOV UR5, UR9 ;  /* 0x0000000900057c82 */ /* 0x000fe40008000000 */
[----:B------:R-:W-:Y:S03]  /*4da0*/  @UP4 USHF.R.U32.HI UR4, URZ, UR23, UR5 ;  /* 0x00000017ff044299 */ /* 0x000fe60008011605 */
[----:B------:R-:W-:Y:S01]  /*4db0*/  UMOV UR5, UR11 ;  /* 0x0000000b00057c82 */ /* 0x000fe20008000000 */
[----:B------:R-:W-:Y:S02]  /*4dc0*/  UIMAD UR4, UR42, UR4, URZ ;  /* 0x000000042a0472a4 */ /* 0x000fe4000f8e02ff */
[----:B------:R-:W-:Y:S02]  /*4dd0*/  @UP4 USHF.R.U32.HI UR7, URZ, UR23, UR5 ;  /* 0x00000017ff074299 */ /* 0x000fe40008011605 */
[----:B------:R-:W-:Y:S02]  /*4de0*/  UIMAD.WIDE.U32 UR10, UR6, UR22, URZ ;  /* 0x00000016060a72a5 */ /* 0x000fe4000f8e00ff */
[----:B------:R-:W-:Y:S02]  /*4df0*/  USEL UR5, UR14, UR12, !UP6 ;  /* 0x0000000c0e057287 */ /* 0x000fe4000f000000 */
[----:B------:R-:W-:Y:S02]  /*4e00*/  UIMAD UR8, UR42, UR7, URZ ;  /* 0x000000072a0872a4 */ /* 0x000fe4000f8e02ff */
[----:B------:R-:W-:Y:S03]  /*4e10*/  UISETP.GE.AND UP0, UPT, UR6, UR4, UPT ;  /* 0x000000040600728c */ /* 0x000fe6000bf06270 */
[----:B------:R-:W-:Y:S01]  /*4e20*/  UMOV UR4, UR11 ;  /* 0x0000000b00047c82 */ /* 0x000fe20008000000 */
[----:B------:R-:W-:Y:S02]  /*4e30*/  UISETP.GE.OR UP0, UPT, UR5, UR8, UP0 ;  /* 0x000000080500728c */ /* 0x000fe40008706670 */
[----:B------:R-:W-:Y:S02]  /*4e40*/  USHF.R.U32.HI UR4, URZ, UR23, UR4 ;  /* 0x00000017ff047299 */ /* 0x000fe40008011604 */
[----:B------:R-:W-:Y:S02]  /*4e50*/  UIMAD.WIDE.U32 UR8, UR5, UR22, URZ ;  /* 0x00000016050872a5 */ /* 0x000fe4000f8e00ff */
[----:B------:R-:W-:Y:S04]  /*4e60*/  USEL UR10, UR6, UR4, !UP4 ;  /* 0x00000004060a7287 */ /* 0x000fe8000e000000 */
[----:B------:R-:W-:Y:S01]  /*4e70*/  UIADD3 UR11, UPT, UPT, -UR10, URZ, URZ ;  /* 0x000000ff0a0b7290 */ /* 0x000fe2000fffe1ff */
[----:B------:R-:W-:Y:S02]  /*4e80*/  @!UP0 UMOV UR4, UR9 ;  /* 0x0000000900048c82 */ /* 0x000fe40008000000 */
[----:B------:R-:W-:Y:S02]  /*4e90*/  @!UP0 USHF.R.U32.HI UR4, URZ, UR23, UR4 ;  /* 0x00000017ff048299 */ /* 0x000fe40008011604 */
[----:B------:R-:W-:Y:S02]  /*4ea0*/  UIMAD UR8, UR42, UR11, UR6 ;  /* 0x0000000b2a0872a4 */ /* 0x000fe4000f8e0206 */
[----:B------:R-:W-:Y:S04]  /*4eb0*/  @!UP0 USEL UR4, UR5, UR4, !UP4 ;  /* 0x0000000405048287 */ /* 0x000fe8000e000000 */
[----:B------:R-:W-:Y:S02]  /*4ec0*/  @!UP0 UIMAD UR8, UR7, UR8, UR4 ;  /* 0x00000008070882a4 */ /* 0x000fe4000f8e0204 */
[----:B------:R-:W-:Y:S02]  /*4ed0*/  @!UP0 UIADD3 UR9, UPT, UPT, UR10, -UR4, URZ ;  /* 0x800000040a098290 */ /* 0x000fe4000fffe0ff */
[----:B------:R-:W-:Y:S02]  /*4ee0*/  UIADD3 UR4, UPT, UPT, -UR5, URZ, URZ ;  /* 0x000000ff05047290 */ /* 0x000fe4000fffe1ff */
[----:B------:R-:W-:Y:S02]  /*4ef0*/  UIADD3 UR7, UPT, UPT, -UR6, URZ, URZ ;  /* 0x000000ff06077290 */ /* 0x000fe4000fffe1ff */
[----:B------:R-:W-:Y:S02]  /*4f00*/  @!UP0 UIMAD UR6, UR9, UR42, UR5 ;  /* 0x0000002a090682a4 */ /* 0x000fe4000f8e0205 */
[----:B------:R-:W-:Y:S02]  /*4f10*/  UIMAD UR14, UR15, UR4, UR14 ;  /* 0x000000040f0e72a4 */ /* 0x000fe4000f8e020e */
[----:B------:R-:W-:Y:S01]  /*4f20*/  UIMAD UR13, UR46, UR7, UR13 ;  /* 0x000000072e0d72a4 */ /* 0x000fe2000f8e020d */
[----:B------:R-:W-:Y:S02]  /*4f30*/  @!UP0 UMOV UR5, UR8 ;  /* 0x0000000800058c82 */ /* 0x000fe40008000000 */
[----:B------:R-:W-:Y:S02]  /*4f40*/  UIMAD UR14, UR5, UR15, UR14 ;  /* 0x0000000f050e72a4 */ /* 0x000fe4000f8e020e */
[----:B------:R-:W-:Y:S11]  /*4f50*/  UIMAD UR13, UR6, UR46, UR13 ;  /* 0x0000002e060d72a4 */ /* 0x000ff6000f8e020d */
[----:B------:R-:W-:Y:S01]  /*4f60*/  @!UPT UIADD3 URZ, UPT, UPT, URZ, URZ, URZ ;  /* 0x000000fffffff290 */ /* 0x000fe2000fffe0ff */
.L_x_93:
[----:B------:R-:W3:Y:S01]  /*4f70*/  @!UP2 LDCU.128 UR8, c[0x0][0xb10] ;  /* 0x00016200ff08a7ac */ /* 0x000ee20008000c00 */
[C---:B------:R-:W-:Y:S02]  /*4f80*/  ISETP.NE.U32.AND P1, PT, R4.reuse, RZ, PT ;  /* 0x000000ff0400720c */ /* 0x040fe40003f25070 */
[----:B------:R-:W-:Y:S02]  /*4f90*/  ISETP.NE.U32.AND P0, PT, R4, RZ, PT ;  /* 0x000000ff0400720c */ /* 0x000fe40003f05070 */
[C---:B------:R-:W-:Y:S02]  /*4fa0*/  ISETP.NE.AND.EX P1, PT, R5.reuse, RZ, PT, P1 ;  /* 0x000000ff0500720c */ /* 0x040fe40003f25310 */
[----:B------:R-:W-:Y:S01]  /*4fb0*/  ISETP.NE.AND.EX P0, PT, R5, RZ, PT, P0 ;  /* 0x000000ff0500720c */ /* 0x000fe20003f05300 */
[----:B------:R-:W4:Y:S01]  /*4fc0*/  @!UP2 LDCU UR5, c[0x0][0xb0c] ;  /* 0x00016180ff05a7ac */ /* 0x000f220008000800 */
[----:B------:R-:W-:Y:S01]  /*4fd0*/  SHF.L.U32 R9, R15, 0x1f, RZ ;  /* 0x0000001f0f097819 */ /* 0x000fe200000006ff */
[----:B------:R-:W-:Y:S02]  /*4fe0*/  USHF.L.U32 UR35, UR16, 0x7, URZ ;  /* 0x0000000710237899 */ /* 0x000fe400080006ff */
[----:B------:R-:W-:Y:S02]  /*4ff0*/  USHF.L.U32 UR34, UR20, 0x6, URZ ;  /* 0x0000000614227899 */ /* 0x000fe400080006ff */
[----:B---3--:R-:W-:Y:S07]  /*5000*/  UIMAD.WIDE.U32 UR6, UR14, UR8, URZ ;  /* 0x000000080e0672a5 */ /* 0x008fee000f8e00ff */
[----:B------:R-:W-:Y:S01]  /*5010*/  @!UP2 UMOV UR4, UR7 ;  /* 0x000000070004ac82 */ /* 0x000fe20008000000 */
[----:B----4-:R-:W-:Y:S02]  /*5020*/  @!UP2 UISETP.NE.AND UP0, UPT, UR5, 0x1, UPT ;  /* 0x000000010500a88c */ /* 0x010fe4000bf05270 */
[----:B------:R-:W-:Y:S02]  /*5030*/  @!UP2 USHF.R.U32.HI UR4, URZ, UR9, UR4 ;  /* 0x00000009ff04a299 */ /* 0x000fe40008011604 */
[----:B------:R-:W-:Y:S02]  /*5040*/  UIMAD.WIDE.U32 UR6, UR13, UR11, URZ ;  /* 0x0000000b0d0672a5 */ /* 0x000fe4000f8e00ff */
[----:B------:R-:W-:Y:S02]  /*5050*/  @!UP2 USEL UR8, UR14, UR4, !UP0 ;  /* 0x000000040e08a287 */ /* 0x000fe4000c000000 */
[----:B------:R-:W-:Y:S03]  /*5060*/  @!UP2 UISETP.NE.AND UP0, UPT, UR10, 0x1, UPT ;  /* 0x000000010a00a88c */ /* 0x000fe6000bf05270 */
[----:B------:R-:W-:Y:S02]  /*5070*/  @!UP2 UMOV UR6, UR7 ;  /* 0x000000070006ac82 */ /* 0x000fe40008000000 */
[----:B------:R-:W3:Y:S02]  /*5080*/  @!UP2 LDCU UR4, c[0x0][0xb20] ;  /* 0x00016400ff04a7ac */ /* 0x000ee40008000800 */
[----:B---3--:R-:W-:Y:S04]  /*5090*/  @!UP2 USHF.R.U32.HI UR6, URZ, UR4, UR6 ;  /* 0x00000004ff06a299 */ /* 0x008fe80008011606 */
[----:B------:R-:W-:Y:S04]  /*50a0*/  @!UP2 USEL UR6, UR13, UR6, !UP0 ;  /* 0x000000060d06a287 */ /* 0x000fe8000c000000 */
[----:B------:R-:W-:Y:S02]  /*50b0*/  @!UP2 UIADD3 UR4, UPT, UPT, -UR8, UR6, URZ ;  /* 0x000000060804a290 */ /* 0x000fe4000fffe1ff */
[----:B------:R-:W-:Y:S02]  /*50c0*/  @!UP2 UIADD3 UR6, UPT, UPT, UR8, -UR6, URZ ;  /* 0x800000060806a290 */ /* 0x000fe4000fffe0ff */
[----:B------:R-:W-:Y:S02]  /*50d0*/  @!UP2 UIMAD UR14, UR4, UR5, UR14 ;  /* 0x00000005040ea2a4 */ /* 0x000fe4000f8e020e */
[----:B------:R-:W-:Y:S01]  /*50e0*/  @!UP2 UIMAD UR13, UR6, UR10, UR13 ;  /* 0x0000000a060da2a4 */ /* 0x000fe2000f8e020d */
[----:B------:R-:W-:Y:S11]  /*50f0*/  BRA.U UP3, `(.L_x_94) ;  /* 0x0000000103107547 */ /* 0x000ff6000b800000 */
[----:B------:R-:W-:Y:S04]  /*5100*/  MOV R6, UR48 ;  /* 0x0000003000067c02 */ /* 0x000fe80008000f00 */
[----:B------:R-:W-:Y:S04]  /*5110*/  SHF.L.U32 R6, R6, 0x1f, RZ ;  /* 0x0000001f06067819 */ /* 0x000fe800000006ff */
[----:B------:R-:W3:Y:S02]  /*5120*/  SYNCS.PHASECHK.TRANS64.TRYWAIT P2, [UR21+0xd8], R6 ;  /* 0x0000d806ff0075a7 */ /* 0x000ee40008041115 */
[----:B---3--:R-:W-:Y:S05]  /*5130*/  @!P2 BRA `(.L_x_95) ;  /* 0x0000004800d4a947 */ /* 0x008fea0003800000 */
.L_x_94:
[----:B------:R-:W-:Y:S05]  /*5140*/  @!P1 BRA `(.L_x_96) ;  /* 0x0000000000309947 */ /* 0x000fea0003800000 */
[----:B------:R-:W-:Y:S01]  /*5150*/  ISETP.NE.U32.AND P1, PT, R2, RZ, PT ;  /* 0x000000ff0200720c */ /* 0x000fe20003f25070 */
[----:B------:R-:W3:Y:S01]  /*5160*/  LDCU.64 UR4, c[0x0][0x358] ;  /* 0x00006b00ff0477ac */ /* 0x000ee20008000a00 */
[----:B------:R-:W-:Y:S02]  /*5170*/  IMAD.MOV.U32 R52, RZ, RZ, 0x1 ;  /* 0x00000001ff347424 */ /* 0x000fe400078e00ff */
[----:B------:R-:W-:Y:S11]  /*5180*/  ISETP.NE.AND.EX P1, PT, R3, RZ, PT, P1 ;  /* 0x000000ff0300720c */ /* 0x000ff60003f25310 */
[----:B------:R-:W-:Y:S02]  /*5190*/  @!UPT UIADD3 URZ, UPT, UPT, URZ, URZ, URZ ;  /* 0x000000fffffff290 */ /* 0x000fe4000fffe0ff */
[----:B------:R-:W4:Y:S01]  /*51a0*/  @P1 LDC.64 R10, c[0x0][0x888] ;  /* 0x00022200ff0a1b82 */ /* 0x000f220000000a00 */
[----:B--2---:R-:W-:Y:S04]  /*51b0*/  @P1 IMAD R0, R4, UR36, RZ ;  /* 0x0000002404001c24 */ /* 0x004fe8000f8e02ff */
[----:B----4-:R-:W-:Y:S04]  /*51c0*/  @P1 IMAD.WIDE R10, R0, 0x4, R10 ;  /* 0x00000004000a1825 */ /* 0x010fe800078e020a */
[----:B------:R-:W-:Y:S01]  /*51d0*/  HFMA2 R0, -RZ, RZ, 0, 5.9604644775390625e-08 ;  /* 0x00000001ff007431 */ /* 0x000fe200000001ff */
[----:B---3-5:R3:W5:Y:S04]  /*51e0*/  @P1 LDG.E R27, desc[UR4][R10.64] ;  /* 0x000000040a1b1981 */ /* 0x028768000c1e1900 */
[----:B------:R-:W-:Y:S01]  /*51f0*/  @!P1 PRMT R52, R0, 0x7610, R52 ;  /* 0x0000761000349816 */ /* 0x000fe20000000034 */
[----:B---3--:R-:W4:Y:S06]  /*5200*/  @!P1 LDC R27, c[0x0][0x880] ;  /* 0x00022000ff1b9b82 */ /* 0x008f2c0000000800 */
.L_x_96:
[----:B----45:R-:W-:Y:S01]  /*5210*/  @!P0 FSETP.EQ.AND P1, PT, R27, RZ, PT ;  /* 0x000000ff1b00820b */ /* 0x030fe20003f22000 */
[----:B------:R-:W-:Y:S01]  /*5220*/  @!UPT UIADD3 URZ, UPT, UPT, URZ, URZ, URZ ;  /* 0x000000fffffff290 */ /* 0x000fe2000fffe0ff */
[----:B------:R-:W-:Y:S11]  /*5230*/  @!P0 BRA `(.L_x_97) ;  /* 0x0000000000188947 */ /* 0x000ff60003800000 */
[----:B------:R-:W-:Y:S02]  /*5240*/  LOP3.LUT P0, RZ, R52, 0xff, RZ, 0xc0, !PT ;  /* 0x000000ff34ff7812 */ /* 0x000fe4000780c0ff */
[----:B------:R-:W-:Y:S04]  /*5250*/  ISETP.NE.U32.AND P1, PT, R2, RZ, PT ;  /* 0x000000ff0200720c */ /* 0x000fe80003f25070 */
[----:B------:R-:W-:Y:S04]  /*5260*/  ISETP.NE.AND.EX P1, PT, R3, RZ, PT, P1 ;  /* 0x000000ff0300720c */ /* 0x000fe80003f25310 */
[----:B------:R-:W-:Y:S03]  /*5270*/  PLOP3.LUT P1, PT, P1, PT, PT, 0x8, 0x80 ;  /* 0x000000000080781c */ /* 0x000fe60000f2e170 */
[----:B------:R-:W-:Y:S11]  /*5280*/  @P0 FSETP.EQ.AND P1, PT, R27, RZ, PT ;  /* 0x000000ff1b00020b */ /* 0x000ff60003f22000 */
[----:B------:R-:W-:Y:S02]  /*5290*/  @!UPT UIADD3 URZ, UPT, UPT, URZ, URZ, URZ ;  /* 0x000000fffffff290 */ /* 0x000fe4000fffe0ff */
.L_x_97:
[----:B------:R-:W3:Y:S01]  /*52a0*/  SYNCS.PHASECHK.TRANS64.TRYWAIT P2, [UR21+0xb0], R9 ;  /* 0x0000b009ff0075a7 */ /* 0x000ee20008041115 */
[----:B------:R-:W-:Y:S04]  /*52b0*/  ELECT P0, URZ, PT ;  /* 0x0000000000ff782f */ /* 0x000fe80003800000 */
[----:B------:R-:W-:Y:S11]  /*52c0*/  PLOP3.LUT P1, PT, P1, P0, PT, 0xf2, 0x2f ;  /* 0x00000000002f781c */ /* 0x000ff60000f21e72 */
[----:B------:R-:W-:Y:S02]  /*52d0*/  @!UPT UIADD3 URZ, UPT, UPT, URZ, URZ, URZ ;  /* 0x000000fffffff290 */ /* 0x000fe4000fffe0ff */
[----:B------:R-:W-:Y:S05]  /*52e0*/  @!P1 IADD3 R8, P0, PT, R16, 0x580, RZ ;  /* 0x0000058010089810 */ /* 0x000fea0007f1e0ff */
[----:B--2---:R-:W-:Y:S01]  /*52f0*/  @!P1 IMAD.X R6, RZ, RZ, R17, P0 ;  /* 0x000000ffff069224 */ /* 0x004fe200000e0611 */
[----:B---3--:R-:W-:Y:S07]  /*5300*/  @!P2 BRA `(.L_x_98) ;  /* 0x000000480078a947 */ /* 0x008fee0003800000 */
.L_x_198:
[----:B------:R-:W-:Y:S01]  /*5310*/  @!P1 R2UR UR5, R8 ;  /* 0x00000000080592ca */ /* 0x000fe200000e0000 */
[----:B------:R-:W-:Y:S01]  /*5320*/  VOTEU.ALL UP0, P1 ;  /* 0x0000000000ff7886 */ /* 0x000fe20000800000 */
[----:B------:R-:W-:Y:S01]  /*5330*/  @!P1 R2UR UR4, R6 ;  /* 0x00000000060492ca */ /* 0x000fe200000e0000 */
[----:B--2---:R-:W-:Y:S01]  /*5340*/  @!P1 IMAD.MOV.U32 R0, RZ, RZ, 0x2000 ;  /* 0x00002000ff009424 */ /* 0x004fe200078e00ff */
[----:B------:R-:W-:Y:S01]  /*5350*/  UMOV UR6, 0x0 ;  /* 0x0000000000067882 */ /* 0x000fe20000000000 */
[----:B------:R-:W-:Y:S01]  /*5360*/  UMOV UR7, 0x10000000 ;  /* 0x1000000000077882 */ /* 0x000fe20000000000 */
[----:B------:R-:W-:Y:S01]  /*5370*/  @!UP0 UIADD3 UR32, UPT, UPT, UR21, 0x200, URZ ;  /* 0x0000020015208890 */ /* 0x000fe2000fffe0ff */
[----:B------:R-:W-:Y:S01]  /*5380*/  @!P1 IADD3 R8, P0, PT, R16, 0x580, RZ ;  /* 0x0000058010089810 */ /* 0x000fe20007f1e0ff */
[----:B------:R-:W-:Y:S04]  /*5390*/  VOTEU.ALL UP0, P1 ;  /* 0x0000000000ff7886 */ /* 0x000fe80000800000 */
[----:B------:R-:W-:Y:S02]  /*53a0*/  @!P1 IMAD.X R6, RZ, RZ, R17, P0 ;  /* 0x000000ffff069224 */ /* 0x000fe400000e0611 */
[----:B------:R-:W-:Y:S02]  /*53b0*/  IMAD.U32 R10, RZ, RZ, UR5 ;  /* 0x00000005ff0a7e24 */ /* 0x000fe4000f8e00ff */
[----:B------:R-:W-:Y:S03]  /*53c0*/  IMAD.U32 R11, RZ, RZ, UR4 ;  /* 0x00000004ff0b7e24 */ /* 0x000fe6000f8e00ff */
[----:B------:R-:W-:Y:S02]  /*53d0*/  @!P1 R2UR UR4, R10 ;  /* 0x000000000a0492ca */ /* 0x000fe400000e0000 */
[----:B------:R-:W-:Y:S11]  /*53e0*/  @!P1 R2UR UR5, R11 ;  /* 0x000000000b0592ca */ /* 0x000ff600000e0000 */
[----:B------:R-:W-:Y:S02]  /*53f0*/  @!UPT UIADD3 URZ, UPT, UPT, URZ, URZ, URZ ;  /* 0x000000fffffff290 */ /* 0x000fe4000fffe0ff */
[----:B------:R2:W-:Y:S01]  /*5400*/  @!UP0 UTMALDG.3D [UR32], [UR4], desc[UR6] ;  /* 0x00000620040085b4 */ /* 0x0005e20008011000 */
[----:B------:R2:W-:Y:S01]  /*5410*/  @!P1 SYNCS.ARRIVE.TRANS64.RED.A0TR RZ, [UR21+0x90], R0 ;  /* 0x00009000ffff99a7 */ /* 0x0005e20008300415 */
[----:B------:R-:W-:Y:S01]  /*5420*/  SYNCS.ARRIVE.TRANS64.RED.A1T0 RZ, [UR40], RZ ;  /* 0x000000ffffff79a7 */ /* 0x000fe20008100428 */
[----:B------:R-:W3:Y:S02]  /*5430*/  SYNCS.PHASECHK.TRANS64.TRYWAIT P2, [UR21+0xb8], R9 ;  /* 0x0000b809ff0075a7 */ /* 0x000ee40008041115 */
[----:B--23--:R-:W-:Y:S05]  /*5440*/  @!P2 BRA `(.L_x_99) ;  /* 0x000000480040a947 */ /* 0x00cfea0003800000 */
.L_x_200:
        /* <DEDUP_REMOVED lines=8> */
[----:B------:R-:W-:Y:S01]  /*54d0*/  @!UP0 UIADD3 UR24, UPT, UPT, UR21, 0x2200, URZ ;  /* 0x0000220015188890 */ /* 0x000fe2000fffe0ff */
[----:B------:R-:W-:Y:S01]  /*54e0*/  VOTEU.ALL UP0, P1 ;  /* 0x0000000000ff7886 */ /* 0x000fe20000800000 */
[----:B------:R-:W-:Y:S01]  /*54f0*/  UMOV UR27, UR35 ;  /* 0x00000023001b7c82 */ /* 0x000fe20008000000 */
[----:B------:R-:W-:Y:S02]  /*5500*/  UMOV UR28, UR36 ;  /* 0x00000024001c7c82 */ /* 0x000fe40008000000 */
[----:B------:R-:W-:Y:S02]  /*5510*/  IMAD.U32 R10, RZ, RZ, UR5 ;  /* 0x00000005ff0a7e24 */ /* 0x000fe4000f8e00ff */
[----:B------:R-:W-:Y:S02]  /*5520*/  IMAD.U32 R11, RZ, RZ, UR4 ;  /* 0x00000004ff0b7e24 */ /* 0x000fe4000f8e00ff */
[----:B------:R-:W-:Y:S01]  /*5530*/  @!P1 IMAD.X R6, RZ, RZ, R17, P0 ;  /* 0x000000ffff069224 */ /* 0x000fe200000e0611 */
        /* <DEDUP_REMOVED lines=8> */
.L_x_202:
[----:B------:R-:W-:Y:S01]  /*55c0*/  @!P1 R2UR UR5, R8 ;  /* 0x00000000080592ca */ /* 0x000fe200000e0000 */
[----:B------:R-:W-:Y:S01]  /*55d0*/  VOTEU.ALL UP0, P1 ;  /* 0x0000000000ff7886 */ /* 0x000fe20000800000 */
[----:B------:R-:W-:Y:S01]  /*55e0*/  @!P1 R2UR UR4, R6 ;  /* 0x00000000060492ca */ /* 0x000fe200000e0000 */
[----:B--2---:R-:W-:Y:S01]  /*55f0*/  @!P1 IMAD.MOV.U32 R0, RZ, RZ, 0x2000 ;  /* 0x00002000ff009424 */ /* 0x004fe200078e00ff */
[----:B------:R-:W-:Y:S01]  /*5600*/  UMOV UR6, 0x0 ;  /* 0x0000000000067882 */ /* 0x000fe20000000000 */
[----:B------:R-:W-:Y:S01]  /*5610*/  UMOV UR7, 0x10000000 ;  /* 0x1000000000077882 */ /* 0x000fe20000000000 */
[----:B------:R-:W-:Y:S01]  /*5620*/  @!UP0 UIADD3 UR18, UPT, UPT, UR34, 0x20, URZ ;  /* 0x0000002022128890 */ /* 0x000fe2000fffe0ff */
[----:B------:R-:W-:Y:S01]  /*5630*/  VIADD R14, R14, 0x1 ;  /* 0x000000010e0e7836 */ /* 0x000fe20000000000 */
[----:B------:R-:W-:Y:S01]  /*5640*/  @!UP0 UIADD3 UR16, UPT, UPT, UR21, 0x4200, URZ ;  /* 0x0000420015108890 */ /* 0x000fe2000fffe0ff */
[----:B------:R-:W-:Y:S01]  /*5650*/  VOTEU.ALL UP0, P1 ;  /* 0x0000000000ff7886 */ /* 0x000fe20000800000 */
[----:B------:R-:W-:Y:S01]  /*5660*/  UMOV UR19, UR35 ;  /* 0x0000002300137c82 */ /* 0x000fe20008000000 */
[----:B------:R-:W-:Y:S02]  /*5670*/  UMOV UR20, UR36 ;  /* 0x0000002400147c82 */ /* 0x000fe40008000000 */
        /* <DEDUP_REMOVED lines=10> */
.L_x_204:
[----:B------:R-:W-:Y:S01]  /*5720*/  @!P1 IADD3 R6, P0, PT, R16, 0x580, RZ ;  /* 0x0000058010069810 */ /* 0x000fe20007f1e0ff */
[----:B------:R-:W-:Y:S01]  /*5730*/  VOTEU.ALL UP0, P1 ;  /* 0x0000000000ff7886 */ /* 0x000fe20000800000 */
[----:B------:R-:W-:Y:S01]  /*5740*/  UMOV UR6, 0x0 ;  /* 0x0000000000067882 */ /* 0x000fe20000000000 */
[----:B------:R-:W-:Y:S01]  /*5750*/  UMOV UR7, 0x10000000 ;  /* 0x1000000000077882 */ /* 0x000fe20000000000 */
[----:B------:R-:W-:Y:S01]  /*5760*/  @!P1 R2UR UR5, R6 ;  /* 0x00000000060592ca */ /* 0x000fe200000e0000 */
[----:B--2---:R-:W-:Y:S01]  /*5770*/  @!P1 IMAD.X R0, RZ, RZ, R17, P0 ;  /* 0x000000ffff009224 */ /* 0x004fe200000e0611 */
[----:B------:R-:W-:Y:S01]  /*5780*/  @!UP0 UIADD3 UR10, UPT, UPT, UR34, 0x30, URZ ;  /* 0x00000030220a8890 */ /* 0x000fe2000fffe0ff */
[----:B------:R-:W-:Y:S01]  /*5790*/  R2UR UR18, R54 ;  /* 0x00000000361272ca */ /* 0x000fe200000e0000 */
[----:B------:R-:W-:Y:S01]  /*57a0*/  @!UP0 UIADD3 UR8, UPT, UPT, UR21, 0x6200, URZ ;  /* 0x0000620015088890 */ /* 0x000fe2000fffe0ff */
[----:B------:R-:W-:Y:S01]  /*57b0*/  R2UR UR16, R55 ;  /* 0x00000000371072ca */ /* 0x000fe200000e0000 */
[----:B------:R-:W-:Y:S01]  /*57c0*/  @!UP0 UIADD3 UR9, UPT, UPT, UR21, 0xa8, URZ ;  /* 0x000000a815098890 */ /* 0x000fe2000fffe0ff */
[----:B------:R-:W-:Y:S01]  /*57d0*/  @!P1 R2UR UR4, R0 ;  /* 0x00000000000492ca */ /* 0x000fe200000e0000 */
[----:B------:R-:W-:Y:S01]  /*57e0*/  VOTEU.ALL UP0, P1 ;  /* 0x0000000000ff7886 */ /* 0x000fe20000800000 */
[----:B------:R-:W-:Y:S01]  /*57f0*/  UMOV UR11, UR35 ;  /* 0x00000023000b7c82 */ /* 0x000fe20008000000 */
[----:B------:R-:W-:Y:S01]  /*5800*/  UMOV UR12, UR36 ;  /* 0x00000024000c7c82 */ /* 0x000fe20008000000 */
[C---:B------:R-:W-:Y:S01]  /*5810*/  ISETP.NE.AND P0, PT, R14.reuse, 0x2, PT ;  /* 0x000000020e00780c */ /* 0x040fe20003f05270 */
[----:B------:R-:W-:Y:S01]  /*5820*/  UPLOP3.LUT UP3, UPT, UPT, UPT, UPT, 0x80, 0x8 ;  /* 0x000000000008789c */ /* 0x000fe20003f6f070 */
[----:B------:R-:W-:Y:S01]  /*5830*/  IMAD.U32 R8, RZ, RZ, UR5 ;  /* 0x00000005ff087e24 */ /* 0x000fe2000f8e00ff */
[----:B------:R-:W-:Y:S01]  /*5840*/  LOP3.LUT R15, R15, 0x1, RZ, 0x3c, !PT ;  /* 0x000000010f0f7812 */ /* 0x000fe200078e3cff */
[----:B------:R-:W-:Y:S01]  /*5850*/  UMOV UR36, UR29 ;  /* 0x0000001d00247c82 */ /* 0x000fe20008000000 */
[----:B------:R-:W-:Y:S01]  /*5860*/  SEL R0, RZ, 0x1, P0 ;  /* 0x00000001ff007807 */ /* 0x000fe20000000000 */
[----:B------:R-:W-:Y:S01]  /*5870*/  UIADD3 UR20, UPT, UPT, UR13, UR18, URZ ;  /* 0x000000120d147290 */ /* 0x000fe2000fffe0ff */
[----:B------:R-:W-:Y:S01]  /*5880*/  SEL R14, R14, RZ, P0 ;  /* 0x000000ff0e0e7207 */ /* 0x000fe20000000000 */
[----:B------:R-:W-:Y:S01]  /*5890*/  UIADD3 UR16, UPT, UPT, UR14, UR16, URZ ;  /* 0x000000100e107290 */ /* 0x000fe2000fffe0ff */
[----:B------:R-:W-:Y:S01]  /*58a0*/  IMAD.U32 R9, RZ, RZ, UR4 ;  /* 0x00000004ff097e24 */ /* 0x000fe2000f8e00ff */
[----:B------:R-:W-:Y:S02]  /*58b0*/  @!P1 R2UR UR4, R8 ;  /* 0x00000000080492ca */ /* 0x000fe400000e0000 */
[----:B------:R-:W-:Y:S02]  /*58c0*/  LOP3.LUT R13, R13, R0, RZ, 0x3c, !PT ;  /* 0x000000000d0d7212 */ /* 0x000fe400078e3cff */
[----:B------:R-:W-:Y:S11]  /*58d0*/  @!P1 R2UR UR5, R9 ;  /* 0x00000000090592ca */ /* 0x000ff600000e0000 */
[----:B------:R-:W-:Y:S02]  /*58e0*/  @!UPT UIADD3 URZ, UPT, UPT, URZ, URZ, URZ ;  /* 0x000000fffffff290 */ /* 0x000fe4000fffe0ff */
[----:B------:R2:W-:Y:S01]  /*58f0*/  @!UP0 UTMALDG.3D [UR8], [UR4], desc[UR6] ;  /* 0x00000608040085b4 */ /* 0x0005e20008011000 */
[----:B------:R2:W-:Y:S01]  /*5900*/  @!P1 SYNCS.ARRIVE.TRANS64.RED.A0TR RZ, [UR21+0xa8], R7 ;  /* 0x0000a807ffff99a7 */ /* 0x0005e20008300415 */
[----:B------:R-:W-:Y:S01]  /*5910*/  SYNCS.ARRIVE.TRANS64.RED.A1T0 RZ, [UR37], RZ ;  /* 0x000000ffffff79a7 */ /* 0x000fe20008100425 */
[----:B------:R-:W-:Y:S05]  /*5920*/  BRA.U UP1, `(.L_x_102) ;  /* 0xfffffff101707547 */ /* 0x000fea000b83ffff */
[----:B------:R-:W-:-:S04]  /*5930*/  SHF.L.U32 R2, R15, 0x1f, RZ ;  /* 0x0000001f0f027819 */ /* 0x000fc800000006ff */
[----:B------:R-:W3:Y:S02]  /*5940*/  SYNCS.PHASECHK.TRANS64.TRYWAIT P0, [UR21+0xb0], R2 ;  /* 0x0000b002ff0075a7 */ /* 0x000ee40008001115 */
[----:B---3--:R-:W-:Y:S05]  /*5950*/  @!P0 BRA `(.L_x_103) ;  /* 0x0000004400448947 */ /* 0x008fea0003800000 */
.L_x_206:
[----:B------:R-:W4:Y:S02]  /*5960*/  SYNCS.PHASECHK.TRANS64.TRYWAIT P0, [UR21+0xb8], R2 ;  /* 0x0000b802ff0075a7 */ /* 0x000f240008001115 */
[----:B----4-:R-:W-:Y:S05]  /*5970*/  @!P0 BRA `(.L_x_104) ;  /* 0x0000004400548947 */ /* 0x010fea0003800000 */
.L_x_208:
[----:B------:R-:W4:Y:S02]  /*5980*/  SYNCS.PHASECHK.TRANS64.TRYWAIT P0, [UR21+0xc0], R2 ;  /* 0x0000c002ff0075a7 */ /* 0x000f240008001115 */
[----:B----4-:R-:W-:Y:S05]  /*5990*/  @!P0 BRA `(.L_x_105) ;  /* 0x0000004400648947 */ /* 0x010fea0003800000 */
.L_x_210:
[----:B---3--:R-:W-:-:S07]  /*59a0*/  MOV R0, UR21 ;  /* 0x0000001500007c02 */ /* 0x008fce0008000f00 */
.L_x_106:
[----:B---3--:R-:W-:-:S04]  /*59b0*/  SHF.L.U32 R2, R15, 0x1f, RZ ;  /* 0x0000001f0f027819 */ /* 0x008fc800000006ff */
[----:B------:R3:W4:Y:S03]  /*59c0*/  SYNCS.PHASECHK.TRANS64.TRYWAIT P0, [R0+URZ+0xc8], R2 ;  /* 0x0000c802000075a7 */ /* 0x00072600080011ff */
[----:B----4-:R-:W-:Y:S05]  /*59d0*/  @!P0 NANOSLEEP.SYNCS 0x989680 ;  /* 0x009896800000895d */ /* 0x010fea0003900000 */
[----:B------:R-:W4:Y:S02]  /*59e0*/  @!P0 SYNCS.PHASECHK.TRANS64 P0, [R0+URZ+0xc8], R2 ;  /* 0x0000c802000085a7 */ /* 0x000f2400080010ff */
[----:B-12-4-:R-:W-:Y:S05]  /*59f0*/  @P0 EXIT ;  /* 0x000000000000094d */ /* 0x016fea0003800000 */
[----:B------:R-:W-:Y:S05]  /*5a00*/  BRA `(.L_x_106) ;  /* 0xfffffffc00e87947 */ /* 0x000fea000383ffff */
.L_x_91:
[----:B------:R-:W-:-:S06]  /*5a10*/  UISETP.GE.AND UP0, UPT, UR13, 0x4, UPT ;  /* 0x000000040d00788c */ /* 0x000fcc000bf06270 */
[----:B------:R-:W-:-:S13]  /*5a20*/  PLOP3.LUT P0, PT, PT, PT, UP0, 0x80, 0x8 ;  /* 0x000000000008781c */ /* 0x000fda0003f0f008 */
[----:B------:R-:W-:Y:S05]  /*5a30*/  @!P0 EXIT ;  /* 0x000000000000894d */ /* 0x000fea0003800000 */
[----:B------:R-:W1:Y:S08]  /*5a40*/  S2UR UR4, SR_CgaCtaId ;  /* 0x00000000000479c3 */ /* 0x000e700000008800 */
[----:B------:R-:W-:Y:S01]  /*5a50*/  BAR.SYNC.DEFER_BLOCKING 0x6, 0xa0 ;  /* 0x0182800000007b1d */ /* 0x000fe20000010000 */
[C---:B------:R-:W-:Y:S01]  /*5a60*/  IMAD.SHL.U32 R2, R67.reuse, 0x10, RZ ;  /* 0x0000001043027824 */ /* 0x040fe200078e00ff */
[C---:B------:R-:W-:Y:S01]  /*5a70*/  SHF.L.U32 R23, R67.reuse, 0x10, RZ ;  /* 0x0000001043177819 */ /* 0x040fe200000006ff */
[C---:B------:R-:W-:Y:S01]  /*5a80*/  IMAD.SHL.U32 R66, R67.reuse, 0x2, RZ ;  /* 0x0000000243427824 */ /* 0x040fe200078e00ff */
[----:B------:R-:W-:Y:S01]  /*5a90*/  LOP3.LUT R68, R67, 0x60, RZ, 0xc0, !PT ;  /* 0x0000006043447812 */ /* 0x000fe200078ec0ff */
[----:B------:R-:W-:Y:S01]  /*5aa0*/  HFMA2 R63, -RZ, RZ, 0, 5.9604644775390625e-08 ;  /* 0x00000001ff3f7431 */ /* 0x000fe200000001ff */
[----:B------:R-:W-:-:S02]  /*5ab0*/  UMOV UR44, 0x400 ;  /* 0x00000400002c7882 */ /* 0x000fc40000000000 */
[----:B------:R-:W2:Y:S01]  /*5ac0*/  LDC.64 R50, c[0x0][0x8b0] ;  /* 0x00022c00ff327b82 */ /* 0x000ea20000000a00 */
[----:B------:R-:W-:Y:S01]  /*5ad0*/  LOP3.LUT R3, R2, 0x60, RZ, 0xc0, !PT ;  /* 0x0000006002037812 */ /* 0x000fe200078ec0ff */
[----:B------:R-:W-:Y:S01]  /*5ae0*/  HFMA2 R61, -RZ, RZ, 0, 0 ;  /* 0x00000000ff3d7431 */ /* 0x000fe200000001ff */
[----:B------:R-:W-:Y:S01]  /*5af0*/  LOP3.LUT R65, R67, 0x2, RZ, 0xc0, !PT ;  /* 0x0000000243417812 */ /* 0x000fe200078ec0ff */
[----:B------:R-:W-:Y:S01]  /*5b00*/  IMAD.MOV.U32 R22, RZ, RZ, RZ ;  /* 0x000000ffff167224 */ /* 0x000fe200078e00ff */
[----:B------:R-:W-:Y:S01]  /*5b10*/  LOP3.LUT R66, R3, 0xc, R66, 0xf8, !PT ;  /* 0x0000000c03427812 */ /* 0x000fe200078ef842 */
[----:B------:R-:W-:Y:S01]  /*5b20*/  IMAD.MOV.U32 R59, RZ, RZ, RZ ;  /* 0x000000ffff3b7224 */ /* 0x000fe200078e00ff */
[----:B------:R-:W-:Y:S01]  /*5b30*/  LOP3.LUT R23, R23, 0x600000, RZ, 0xc0, !PT ;  /* 0x0060000017177812 */ /* 0x000fe200078ec0ff */
[----:B------:R-:W3:Y:S01]  /*5b40*/  LDC.64 R48, c[0x0][0x8a8] ;  /* 0x00022a00ff307b82 */ /* 0x000ee20000000a00 */
[----:B------:R-:W-:Y:S01]  /*5b50*/  LOP3.LUT R66, R66, 0x790, R2, 0xf8, !PT ;  /* 0x0000079042427812 */ /* 0x000fe200078ef802 */
[----:B------:R-:W4:Y:S01]  /*5b60*/  LDCU UR59, c[0x0][0x370] ;  /* 0x00006e00ff3b77ac */ /* 0x000f220008000800 */
[----:B------:R-:W-:-:S02]  /*5b70*/  LOP3.LUT R67, R67, 0x4, RZ, 0xc0, !PT ;  /* 0x0000000443437812 */ /* 0x000fc400078ec0ff */
[----:B------:R-:W-:Y:S01]  /*5b80*/  MOV R62, RZ ;  /* 0x000000ff003e7202 */ /* 0x000fe20000000f00 */
[----:B------:R-:W2:Y:S01]  /*5b90*/  LDCU UR43, c[0x0][0xb0c] ;  /* 0x00016180ff2b77ac */ /* 0x000ea20008000800 */
[----:B-1----:R-:W-:Y:S01]  /*5ba0*/  ULEA UR44, UR4, UR44, 0x18 ;  /* 0x0000002c042c7291 */ /* 0x002fe2000f8ec0ff */
[----:B------:R-:W1:Y:S03]  /*5bb0*/  LDCU UR39, c[0x0][0xb30] ;  /* 0x00016600ff2777ac */ /* 0x000e660008000800 */
[----:B------:R-:W-:Y:S01]  /*5bc0*/  UIADD3 UR4, UPT, UPT, UR44, 0x200, URZ ;  /* 0x000002002c047890 */ /* 0x000fe2000fffe0ff */
[----:B------:R-:W1:Y:S04]  /*5bd0*/  LDCU.64 UR56, c[0x0][0x888] ;  /* 0x00011100ff3877ac */ /* 0x000e680008000a00 */
[----:B------:R-:W4:Y:S01]  /*5be0*/  LDS R0, [UR44+0x190] ;  /* 0x0001902cff007984 */ /* 0x000f220008000800 */
[----:B------:R-:W-:Y:S01]  /*5bf0*/  IMAD.U32 R57, RZ, RZ, UR4 ;  /* 0x00000004ff397e24 */ /* 0x000fe2000f8e00ff */
[----:B------:R-:W1:Y:S03]  /*5c00*/  LDCU.64 UR40, c[0x0][0xb28] ;  /* 0x00016500ff2877ac */ /* 0x000e660008000a00 */
[----:B------:R-:W-:Y:S01]  /*5c10*/  IMAD R66, R66, 0x4, R57 ;  /* 0x0000000442427824 */ /* 0x000fe200078e0239 */
[----:B------:R-:W1:Y:S03]  /*5c20*/  LDCU.64 UR62, c[0x0][0x890] ;  /* 0x00011200ff3e77ac */ /* 0x000e660008000a00 */
[--C-:B------:R-:W-:Y:S01]  /*5c30*/  IMAD R65, R65, -0x10, R66.reuse ;  /* 0xfffffff041417824 */ /* 0x100fe200078e0242 */
[----:B------:R-:W1:Y:S01]  /*5c40*/  LDCU.128 UR52, c[0x0][0xb10] ;  /* 0x00016200ff3477ac */ /* 0x000e620008000c00 */
[----:B------:R-:W-:Y:S01]  /*5c50*/  IMAD R64, R67, -0x10, R66 ;  /* 0xfffffff043407824 */ /* 0x000fe200078e0242 */
[----:B------:R-:W1:Y:S01]  /*5c60*/  LDCU UR58, c[0x0][0x374] ;  /* 0x00006e80ff3a77ac */ /* 0x000e620008000800 */
[----:B------:R-:W-:Y:S01]  /*5c70*/  UMOV UR47, URZ ;  /* 0x000000ff002f7c82 */ /* 0x000fe20008000000 */
[----:B------:R-:W-:Y:S01]  /*5c80*/  UMOV UR46, URZ ;  /* 0x000000ff002e7c82 */ /* 0x000fe20008000000 */
[----:B-1234-:R-:W-:-:S07]  /*5c90*/  IMAD.IADD R23, R0, 0x1, R23 ;  /* 0x0000000100177824 */ /* 0x01efce00078e0217 */
.L_x_150:
[----:B------:R-:W-:Y:S02]  /*5ca0*/  LEA R3, R59, UR44, 0x3 ;  /* 0x0000002c3b037c11 */ /* 0x000fe4000f8e18ff */
[----:B------:R-:W-:Y:S02]  /*5cb0*/  SHF.L.U32 R0, R61, 0x1f, RZ ;  /* 0x0000001f3d007819 */ /* 0x000fe400000006ff */
[----:B-1----:R-:W-:Y:S02]  /*5cc0*/  LEA R4, R59, UR44, 0x4 ;  /* 0x0000002c3b047c11 */ /* 0x002fe4000f8e20ff */
[----:B------:R-:W1:Y:S02]  /*5cd0*/  SYNCS.PHASECHK.TRANS64.TRYWAIT P0, [R3+URZ+0xe0], R0 ;  /* 0x0000e000030075a7 */ /* 0x000e6400080011ff */
[----:B-12---:R-:W-:Y:S05]  /*5ce0*/  @!P0 BRA `(.L_x_107) ;  /* 0x0000004000a88947 */ /* 0x006fea0003800000 */
.L_x_211:
        /* <DEDUP_REMOVED lines=8> */
[----:B--2---:R-:W-:Y:S11]  /*5d70*/  LOP3.LUT P0, RZ, R6, 0x1, RZ, 0xc0, !PT ;  /* 0x0000000106ff7812 */ /* 0x004ff6000780c0ff */
[----:B------:R-:W-:Y:S02]  /*5d80*/  @!UPT UIADD3 URZ, UPT, UPT, URZ, URZ, URZ ;  /* 0x000000fffffff290 */ /* 0x000fe4000fffe0ff */
[----:B---3--:R-:W-:Y:S01]  /*5d90*/  VOTEU.ANY UP1, P0 ;  /* 0x0000000000ff7886 */ /* 0x008fe20000020100 */
[----:B------:R-:W-:Y:S01]  /*5da0*/  PLOP3.LUT P0, PT, PT, PT, UP1, 0x80, 0x8 ;  /* 0x000000000008781c */ /* 0x000fe20003f0f018 */
[----:B------:R-:W-:Y:S11]  /*5db0*/  UP2UR UR61, UPR, URZ, 0x2 ;  /* 0x00000002ff3d7883 */ /* 0x000ff60008000000 */
[----:B------:R-:W-:Y:S01]  /*5dc0*/  @!UPT UIADD3 URZ, UPT, UPT, URZ, URZ, URZ ;  /* 0x000000fffffff290 */ /* 0x000fe2000fffe0ff */
[----:B-1----:R-:W-:Y:S02]  /*5dd0*/  @P0 SHF.R.U32.HI R0, RZ, 0x10, R5 ;  /* 0x00000010ff000819 */ /* 0x002fe40000011605 */
        /* <DEDUP_REMOVED lines=12> */
[----:B------:R-:W2:Y:S01]  /*5ea0*/  LDCU UR12, c[0x0][0xb20] ;  /* 0x00016400ff0c77ac */ /* 0x000ea20008000800 */
[----:B------:R-:W-:Y:S02]  /*5eb0*/  UIMAD.WIDE.U32 UR4, UR58, UR55, URZ ;  /* 0x000000373a0472a5 */ /* 0x000fe4000f8e00ff */
[----:B------:R-:W-:Y:S02]  /*5ec0*/  UIMAD.WIDE.U32 UR6, UR59, UR52, URZ ;  /* 0x000000343b0672a5 */ /* 0x000fe4000f8e00ff */
[----:B------:R-:W-:Y:S02]  /*5ed0*/  UISETP.NE.AND UP0, UPT, UR54, 0x1, UPT ;  /* 0x000000013600788c */ /* 0x000fe4000bf05270 */
[----:B------:R-:W-:Y:S02]  /*5ee0*/  UIMAD.WIDE.U32 UR8, UR37, UR55, URZ ;  /* 0x00000037250872a5 */ /* 0x000fe4000f8e00ff */
[----:B------:R-:W-:Y:S02]  /*5ef0*/  UIMAD.WIDE.U32 UR10, UR38, UR52, URZ ;  /* 0x00000034260a72a5 */ /* 0x000fe4000f8e00ff */
[----:B------:R-:W-:Y:S02]  /*5f00*/  UISETP.NE.AND UP1, UPT, UR43, 0x1, UPT ;  /* 0x000000012b00788c */ /* 0x000fe4000bf25270 */
[----:B------:R-:W-:Y:S01]  /*5f10*/  UISETP.NE.AND UP2, UPT, UR42, 0x1, UPT ;  /* 0x000000012a00788c */ /* 0x000fe2000bf45270 */
[----:B------:R-:W-:Y:S02]  /*5f20*/  UMOV UR4, UR5 ;  /* 0x0000000500047c82 */ /* 0x000fe40008000000 */
[----:B--2---:R-:W-:Y:S03]  /*5f30*/  USHF.R.U32.HI UR5, URZ, UR12, UR4 ;  /* 0x0000000cff057299 */ /* 0x004fe60008011604 */
[----:B------:R-:W-:Y:S02]  /*5f40*/  UMOV UR4, UR7 ;  /* 0x0000000700047c82 */ /* 0x000fe40008000000 */
[----:B------:R-:W-:Y:S02]  /*5f50*/  USHF.R.U32.HI UR7, URZ, UR53, UR4 ;  /* 0x00000035ff077299 */ /* 0x000fe40008011604 */
[----:B------:R-:W-:Y:S02]  /*5f60*/  USEL UR4, UR58, UR5, !UP0 ;  /* 0x000000053a047287 */ /* 0x000fe4000c000000 */
[----:B------:R-:W-:Y:S01]  /*5f70*/  USEL UR7, UR59, UR7, !UP1 ;  /* 0x000000073b077287 */ /* 0x000fe2000c800000 */
[----:B------:R-:W-:Y:S01]  /*5f80*/  UMOV UR5, UR9 ;  /* 0x0000000900057c82 */ /* 0x000fe20008000000 */
[----:B------:R-:W-:Y:S02]  /*5f90*/  UIMAD.WIDE.U32 UR8, UR4, UR40, URZ ;  /* 0x00000028040872a5 */ /* 0x000fe4000f8e00ff */
[----:B------:R-:W-:Y:S03]  /*5fa0*/  USHF.R.U32.HI UR6, URZ, UR12, UR5 ;  /* 0x0000000cff067299 */ /* 0x000fe60008011605 */
[----:B------:R-:W-:Y:S01]  /*5fb0*/  UMOV UR5, UR11 ;  /* 0x0000000b00057c82 */ /* 0x000fe20008000000 */
[----:B------:R-:W-:Y:S02]  /*5fc0*/  UIMAD.WIDE.U32 UR10, UR7, UR40, URZ ;  /* 0x00000028070a72a5 */ /* 0x000fe4000f8e00ff */
[----:B------:R-:W-:Y:S02]  /*5fd0*/  USHF.R.U32.HI UR12, URZ, UR53, UR5 ;  /* 0x00000035ff0c7299 */ /* 0x000fe40008011605 */
[----:B------:R-:W-:Y:S01]  /*5fe0*/  USEL UR6, UR37, UR6, !UP0 ;  /* 0x0000000625067287 */ /* 0x000fe2000c000000 */
[----:B------:R-:W-:Y:S02]  /*5ff0*/  UMOV UR5, UR9 ;  /* 0x0000000900057c82 */ /* 0x000fe40008000000 */
[----:B------:R-:W-:Y:S01]  /*6000*/  UMOV UR10, UR11 ;  /* 0x0000000b000a7c82 */ /* 0x000fe20008000000 */
[----:B------:R-:W-:Y:S02]  /*6010*/  @UP2 USHF.R.U32.HI UR4, URZ, UR41, UR5 ;  /* 0x00000029ff042299 */ /* 0x000fe40008011605 */
[----:B------:R-:W-:Y:S02]  /*6020*/  @UP2 USHF.R.U32.HI UR7, URZ, UR41, UR10 ;  /* 0x00000029ff072299 */ /* 0x000fe4000801160a */
[----:B------:R-:W-:Y:S02]  /*6030*/  UIMAD UR4, UR42, UR4, URZ ;  /* 0x000000042a0472a4 */ /* 0x000fe4000f8e02ff */
        /* <DEDUP_REMOVED lines=8> */
[----:B------:R-:W-:Y:S02]  /*60c0*/  USEL UR11, UR6, UR4, !UP2 ;  /* 0x00000004060b7287 */ /* 0x000fe4000d000000 */
[----:B------:R-:W-:Y:S02]  /*60d0*/  UIADD3 UR8, UPT, UPT, -UR5, URZ, URZ ;  /* 0x000000ff05087290 */ /* 0x000fe4000fffe1ff */
[----:B------:R-:W-:Y:S01]  /*60e0*/  UIADD3 UR10, UPT, UPT, -UR11, URZ, URZ ;  /* 0x000000ff0b0a7290 */ /* 0x000fe2000fffe1ff */
[----:B------:R-:W-:Y:S01]  /*60f0*/  @!UP0 UMOV UR4, UR9 ;  /* 0x0000000900048c82 */ /* 0x000fe20008000000 */
[----:B------:R-:W-:Y:S02]  /*6100*/  UIADD3 UR9, UPT, UPT, -UR6, URZ, URZ ;  /* 0x000000ff06097290 */ /* 0x000fe4000fffe1ff */
[----:B------:R-:W-:Y:S02]  /*6110*/  @!UP0 USHF.R.U32.HI UR4, URZ, UR41, UR4 ;  /* 0x00000029ff048299 */ /* 0x000fe40008011604 */
[----:B------:R-:W-:Y:S02]  /*6120*/  UIMAD UR10, UR42, UR10, UR6 ;  /* 0x0000000a2a0a72a4 */ /* 0x000fe4000f8e0206 */
[----:B------:R-:W-:Y:S04]  /*6130*/  @!UP0 USEL UR4, UR5, UR4, !UP2 ;  /* 0x0000000405048287 */ /* 0x000fe8000d000000 */
[----:B------:R-:W-:Y:S02]  /*6140*/  @!UP0 UIMAD UR10, UR7, UR10, UR4 ;  /* 0x0000000a070a82a4 */ /* 0x000fe4000f8e0204 */
[----:B------:R-:W-:Y:S02]  /*6150*/  @!UP0 UIADD3 UR11, UPT, UPT, UR11, -UR4, URZ ;  /* 0x800000040b0b8290 */ /* 0x000fe4000fffe0ff */
[----:B------:R-:W-:Y:S02]  /*6160*/  UIMAD UR7, UR43, UR8, UR38 ;  /* 0x000000082b0772a4 */ /* 0x000fe4000f8e0226 */
[----:B------:R-:W-:Y:S02]  /*6170*/  @!UP0 UIMAD UR6, UR11, UR42, UR5 ;  /* 0x0000002a0b0682a4 */ /* 0x000fe4000f8e0205 */
[----:B------:R-:W-:Y:S01]  /*6180*/  UIMAD UR4, UR54, UR9, UR37 ;  /* 0x00000009360472a4 */ /* 0x000fe2000f8e0225 */
[----:B------:R-:W-:Y:S02]  /*6190*/  @!UP0 UMOV UR5, UR10 ;  /* 0x0000000a00058c82 */ /* 0x000fe40008000000 */
[----:B------:R-:W-:Y:S02]  /*61a0*/  UIMAD UR38, UR5, UR43, UR7 ;  /* 0x0000002b052672a4 */ /* 0x000fe4000f8e0207 */
[----:B------:R-:W-:Y:S11]  /*61b0*/  UIMAD UR37, UR6, UR54, UR4 ;  /* 0x00000036062572a4 */ /* 0x000ff6000f8e0204 */
[----:B------:R-:W-:Y:S01]  /*61c0*/  @!UPT UIADD3 URZ, UPT, UPT, URZ, URZ, URZ ;  /* 0x000000fffffff290 */ /* 0x000fe2000fffe0ff */
.L_x_108:
[----:B------:R-:W-:Y:S01]  /*61d0*/  UISETP.NE.AND UP0, UPT, UR39, 0x1, UPT ;  /* 0x000000012700788c */ /* 0x000fe2000bf05270 */
[----:B------:R-:W-:Y:S01]  /*61e0*/  LOP3.LUT P0, RZ, R57, 0x1b0, RZ, 0xc0, !PT ;  /* 0x000001b039ff7812 */ /* 0x000fe2000780c0ff */
[----:B------:R-:W-:Y:S01]  /*61f0*/  USHF.L.U32 UR50, UR16, 0x7, URZ ;  /* 0x0000000710327899 */ /* 0x000fe200080006ff */
[----:B------:R-:W-:Y:S01]  /*6200*/  BSSY.RECONVERGENT B6, `(.L_x_109) ;  /* 0x0000034000067945 */ /* 0x000fe20003800200 */
[----:B------:R-:W-:Y:S01]  /*6210*/  USHF.L.U32 UR49, UR20, 0x6, URZ ;  /* 0x0000000614317899 */ /* 0x000fe200080006ff */
[----:B------:R-:W-:Y:S06]  /*6220*/  IADD3 R59, PT, PT, R59, 0x1, RZ ;  /* 0x000000013b3b7810 */ /* 0x000fec0007ffe0ff */
[----:B------:R-:W2:Y:S01]  /*6230*/  @!UP0 LDCU.128 UR12, c[0x0][0xb10] ;  /* 0x00016200ff0c87ac */ /* 0x000ea20008000c00 */
[----:B------:R-:W3:Y:S01]  /*6240*/  @!UP0 LDCU UR5, c[0x0][0xb0c] ;  /* 0x00016180ff0587ac */ /* 0x000ee20008000800 */
[----:B------:R-:W4:Y:S01]  /*6250*/  @!UP0 LDCU UR10, c[0x0][0xb20] ;  /* 0x00016400ff0a87ac */ /* 0x000f220008000800 */
[----:B--2---:R-:W-:Y:S02]  /*6260*/  UIMAD.WIDE.U32 UR8, UR38, UR12, URZ ;  /* 0x0000000c260872a5 */ /* 0x004fe4000f8e00ff */
[----:B------:R-:W-:Y:S02]  /*6270*/  UIMAD.WIDE.U32 UR6, UR37, UR15, URZ ;  /* 0x0000000f250672a5 */ /* 0x000fe4000f8e00ff */
[----:B------:R-:W-:Y:S03]  /*6280*/  @!UP0 UISETP.NE.AND UP1, UPT, UR14, 0x1, UPT ;  /* 0x000000010e00888c */ /* 0x000fe6000bf25270 */
[----:B------:R-:W-:Y:S01]  /*6290*/  @!UP0 UMOV UR4, UR9 ;  /* 0x0000000900048c82 */ /* 0x000fe20008000000 */
[----:B---3--:R-:W-:Y:S02]  /*62a0*/  @!UP0 UISETP.NE.AND UP2, UPT, UR5, 0x1, UPT ;  /* 0x000000010500888c */ /* 0x008fe4000bf45270 */
[----:B------:R-:W-:Y:S01]  /*62b0*/  @!UP0 USHF.R.U32.HI UR4, URZ, UR13, UR4 ;  /* 0x0000000dff048299 */ /* 0x000fe20008011604 */
[----:B------:R-:W-:Y:S02]  /*62c0*/  @!UP0 UMOV UR6, UR7 ;  /* 0x0000000700068c82 */ /* 0x000fe40008000000 */
[----:B----4-:R-:W-:Y:S02]  /*62d0*/  @!UP0 USHF.R.U32.HI UR6, URZ, UR10, UR6 ;  /* 0x0000000aff068299 */ /* 0x010fe40008011606 */
[----:B------:R-:W-:Y:S02]  /*62e0*/  @!UP0 USEL UR7, UR38, UR4, !UP2 ;  /* 0x0000000426078287 */ /* 0x000fe4000d000000 */
[----:B------:R-:W-:Y:S04]  /*62f0*/  @!UP0 USEL UR6, UR37, UR6, !UP1 ;  /* 0x0000000625068287 */ /* 0x000fe8000c800000 */
[----:B------:R-:W-:Y:S02]  /*6300*/  @!UP0 UIADD3 UR4, UPT, UPT, -UR7, UR6, URZ ;  /* 0x0000000607048290 */ /* 0x000fe4000fffe1ff */
[----:B------:R-:W-:Y:S02]  /*6310*/  @!UP0 UIADD3 UR6, UPT, UPT, UR7, -UR6, URZ ;  /* 0x8000000607068290 */ /* 0x000fe4000fffe0ff */
[----:B------:R-:W-:Y:S02]  /*6320*/  @!UP0 UIMAD UR38, UR4, UR5, UR38 ;  /* 0x00000005042682a4 */ /* 0x000fe4000f8e0226 */
[----:B------:R-:W-:Y:S01]  /*6330*/  @!UP0 UIMAD UR37, UR6, UR14, UR37 ;  /* 0x0000000e062582a4 */ /* 0x000fe2000f8e0225 */
[----:B------:R-:W-:Y:S11]  /*6340*/  @!P0 BRA `(.L_x_110) ;  /* 0x00000000007c8947 */ /* 0x000ff60003800000 */
[----:B------:R-:W2:Y:S01]  /*6350*/  LDCU.64 UR8, c[0x4][0x80] ;  /* 0x01001000ff0877ac */ /* 0x000ea20008000a00 */
[----:B------:R-:W-:Y:S01]  /*6360*/  MOV R2, 0x0 ;  /* 0x0000000000027802 */ /* 0x000fe20000000f00 */
[----:B------:R-:W-:Y:S02]  /*6370*/  HFMA2 R12, -RZ, RZ, 0, 5.9604644775390625e-08 ;  /* 0x00000001ff0c7431 */ /* 0x000fe400000001ff */
[----:B------:R-:W-:Y:S01]  /*6380*/  IMAD.MOV.U32 R8, RZ, RZ, 0x70 ;  /* 0x00000070ff087424 */ /* 0x000fe200078e00ff */
[----:B------:R3:W4:Y:S01]  /*6390*/  LDC.64 R14, c[0x4][R2] ;  /* 0x01000000020e7b82 */ /* 0x0007220000000a00 */
[----:B------:R-:W1:Y:S01]  /*63a0*/  LDCU.64 UR6, c[0x4][0x88] ;  /* 0x01001100ff0677ac */ /* 0x000e620008000a00 */
[----:B------:R-:W-:Y:S01]  /*63b0*/  IMAD.MOV.U32 R13, RZ, RZ, RZ ;  /* 0x000000ffff0d7224 */ /* 0x000fe200078e00ff */
[----:B------:R-:W1:Y:S01]  /*63c0*/  LDCU.64 UR4, c[0x4][0x8] ;  /* 0x01000100ff0477ac */ /* 0x000e620008000a00 */
[----:B--2---:R-:W-:Y:S01]  /*63d0*/  MOV R5, UR9 ;  /* 0x0000000900057c02 */ /* 0x004fe20008000f00 */
[----:B------:R-:W-:Y:S01]  /*63e0*/  IMAD.U32 R4, RZ, RZ, UR8 ;  /* 0x00000008ff047e24 */ /* 0x000fe2000f8e00ff */
[----:B-1----:R-:W-:Y:S01]  /*63f0*/  MOV R7, UR7 ;  /* 0x0000000700077c02 */ /* 0x002fe20008000f00 */
[----:B------:R-:W-:Y:S01]  /*6400*/  IMAD.U32 R6, RZ, RZ, UR6 ;  /* 0x00000006ff067e24 */ /* 0x000fe2000f8e00ff */
[----:B------:R-:W-:Y:S01]  /*6410*/  MOV R11, UR5 ;  /* 0x00000005000b7c02 */ /* 0x000fe20008000f00 */
[----:B------:R-:W-:Y:S02]  /*6420*/  IMAD.U32 R10, RZ, RZ, UR4 ;  /* 0x00000004ff0a7e24 */ /* 0x000fe4000f8e00ff */
[----:B------:R-:W-:Y:S07]  /*6430*/  LEPC R20, `(.L_x_111) ;  /* 0x000000001014794e */ /* 0x000fee0000000000 */
[----:B---345:R-:W-:Y:S05]  /*6440*/  CALL.ABS.NOINC R14 ;  /* 0x000000000e007343 */ /* 0x038fea0003c00000 */
.L_x_111:
[----:B------:R-:W1:Y:S01]  /*6450*/  LDCU.64 UR8, c[0x4][0x80] ;  /* 0x01001000ff0877ac */ /* 0x000e620008000a00 */
[----:B------:R-:W2:Y:S01]  /*6460*/  LDC.64 R2, c[0x4][R2] ;  /* 0x0100000002027b82 */ /* 0x000ea20000000a00 */
[----:B------:R-:W-:Y:S02]  /*6470*/  HFMA2 R12, -RZ, RZ, 0, 5.9604644775390625e-08 ;  /* 0x00000001ff0c7431 */ /* 0x000fe400000001ff */
[----:B------:R-:W-:Y:S02]  /*6480*/  IMAD.MOV.U32 R8, RZ, RZ, 0x70 ;  /* 0x00000070ff087424 */ /* 0x000fe400078e00ff */
[----:B------:R-:W-:Y:S01]  /*6490*/  IMAD.MOV.U32 R13, RZ, RZ, RZ ;  /* 0x000000ffff0d7224 */ /* 0x000fe200078e00ff */
[----:B------:R-:W3:Y:S01]  /*64a0*/  LDCU.64 UR6, c[0x4][0x88] ;  /* 0x01001100ff0677ac */ /* 0x000ee20008000a00 */
[----:B------:R-:W4:Y:S01]  /*64b0*/  LDCU.64 UR4, c[0x4][0x8] ;  /* 0x01000100ff0477ac */ /* 0x000f220008000a00 */
[----:B-1----:R-:W-:Y:S02]  /*64c0*/  MOV R4, UR8 ;  /* 0x0000000800047c02 */ /* 0x002fe40008000f00 */
[----:B------:R-:W-:Y:S02]  /*64d0*/  MOV R5, UR9 ;  /* 0x0000000900057c02 */ /* 0x000fe40008000f00 */
[----:B---3--:R-:W-:Y:S01]  /*64e0*/  MOV R7, UR7 ;  /* 0x0000000700077c02 */ /* 0x008fe20008000f00 */
[----:B------:R-:W-:Y:S01]  /*64f0*/  IMAD.U32 R6, RZ, RZ, UR6 ;  /* 0x00000006ff067e24 */ /* 0x000fe2000f8e00ff */
[----:B----4-:R-:W-:Y:S01]  /*6500*/  MOV R11, UR5 ;  /* 0x00000005000b7c02 */ /* 0x010fe20008000f00 */
[----:B------:R-:W-:Y:S02]  /*6510*/  IMAD.U32 R10, RZ, RZ, UR4 ;  /* 0x00000004ff0a7e24 */ /* 0x000fe4000f8e00ff */
[----:B------:R-:W-:Y:S07]  /*6520*/  LEPC R20, `(.L_x_110) ;  /* 0x000000001014794e */ /* 0x000fee0000000000 */
[----:B--2---:R-:W-:Y:S05]  /*6530*/  CALL.ABS.NOINC R2 ;  /* 0x0000000002007343 */ /* 0x004fea0003c00000 */
.L_x_110:
[----:B------:R-:W-:Y:S05]  /*6540*/  BSYNC.RECONVERGENT B6 ;  /* 0x0000000000067941 */ /* 0x000fea0003800200 */
.L_x_109:
[----:B------:R-:W-:Y:S01]  /*6550*/  R2UR UR4, R56 ;  /* 0x00000000380472ca */ /* 0x000fe200000e0000 */
[----:B------:R-:W-:Y:S01]  /*6560*/  UISETP.NE.U32.AND UP0, UPT, UR62, URZ, UPT ;  /* 0x000000ff3e00728c */ /* 0x000fe2000bf05070 */
[----:B------:R-:W-:Y:S02]  /*6570*/  ISETP.NE.U32.AND P4, PT, R50, RZ, PT ;  /* 0x000000ff3200720c */ /* 0x000fe40003f85070 */
[----:B------:R-:W-:Y:S01]  /*6580*/  ISETP.NE.U32.AND P2, PT, RZ, UR56, PT ;  /* 0x00000038ff007c0c */ /* 0x000fe2000bf45070 */
[----:B------:R-:W-:Y:S01]  /*6590*/  UISETP.NE.AND.EX UP1, UPT, UR63, URZ, UPT, UP0 ;  /* 0x000000ff3f00728c */ /* 0x000fe2000bf25300 */
[----:B------:R-:W-:Y:S01]  /*65a0*/  ISETP.NE.AND.EX P4, PT, R51, RZ, PT, P4 ;  /* 0x000000ff3300720c */ /* 0x000fe20003f85340 */
[----:B------:R-:W-:Y:S01]  /*65b0*/  UPLOP3.LUT UP0, UPT, UPT, UPT, UPT, 0x40, 0x4 ;  /* 0x000000000004789c */ /* 0x000fe20003f0e870 */
[----:B------:R-:W-:Y:S05]  /*65c0*/  ISETP.NE.AND.EX P2, PT, RZ, UR57, PT, P2 ;  /* 0x00000039ff007c0c */ /* 0x000fea000bf45320 */
[----:B------:R-:W-:Y:S06]  /*65d0*/  UISETP.NE.AND UP2, UPT, UR4, URZ, UPT ;  /* 0x000000ff0400728c */ /* 0x000fec000bf45270 */
[----:B------:R-:W-:Y:S05]  /*65e0*/  PLOP3.LUT P1, PT, PT, PT, UP2, 0x80, 0x8 ;  /* 0x000000000008781c */ /* 0x000fea0003f2f028 */
[----:B------:R-:W-:Y:S06]  /*65f0*/  @UP2 UPLOP3.LUT UP0, UPT, UPT, UPT, UP1, 0x80, 0x8 ;  /* 0x000000000008289c */ /* 0x000fec0003f0f010 */
[----:B------:R-:W-:Y:S01]  /*6600*/  PLOP3.LUT P0, PT, PT, PT, UP0, 0x80, 0x8 ;  /* 0x000000000008781c */ /* 0x000fe20003f0f008 */
[----:B------:R-:W-:Y:S01]  /*6610*/  @!UPT UIADD3 URZ, UPT, UPT, URZ, URZ, URZ ;  /* 0x000000fffffff290 */ /* 0x000fe2000fffe0ff */
[----:B------:R-:W-:Y:S11]  /*6620*/  BRA.U !UP1, `(.L_x_112) ;  /* 0x00000001093c7547 */ /* 0x000ff6000b800000 */
[----:B------:R-:W-:Y:S01]  /*6630*/  UISETP.NE.U32.AND UP0, UPT, UR56, URZ, UPT ;  /* 0x000000ff3800728c */ /* 0x000fe2000bf05070 */
[----:B-1----:R-:W-:Y:S01]  /*6640*/  HFMA2 R0, -RZ, RZ, 0, 5.9604644775390625e-08 ;  /* 0x00000001ff007431 */ /* 0x002fe200000001ff */
[----:B------:R-:W1:Y:S01]  /*6650*/  LDCU.64 UR8, c[0x0][0x358] ;  /* 0x00006b00ff0877ac */ /* 0x000e620008000a00 */
[----:B------:R-:W-:Y:S01]  /*6660*/  IMAD.MOV.U32 R52, RZ, RZ, 0x1 ;  /* 0x00000001ff347424 */ /* 0x000fe200078e00ff */
[----:B------:R-:W-:Y:S06]  /*6670*/  UISETP.NE.AND.EX UP0, UPT, UR57, URZ, UPT, UP0 ;  /* 0x000000ff3900728c */ /* 0x000fec000bf05300 */
[----:B------:R-:W-:Y:S05]  /*6680*/  PLOP3.LUT P3, PT, PT, PT, UP0, 0x80, 0x8 ;  /* 0x000000000008781c */ /* 0x000fea0003f6f008 */
[----:B------:R-:W2:Y:S01]  /*6690*/  @UP0 LDCU.64 UR4, c[0x0][0x888] ;  /* 0x00011100ff0407ac */ /* 0x000ea20008000a00 */
[----:B------:R-:W-:Y:S07]  /*66a0*/  @UP0 UIMAD UR6, UR36, UR62, URZ ;  /* 0x0000003e240602a4 */ /* 0x000fee000f8e02ff */
[----:B------:R-:W-:Y:S01]  /*66b0*/  @!P3 PRMT R52, R0, 0x7610, R52 ;  /* 0x000076100034b816 */ /* 0x000fe20000000034 */
[----:B--2---:R-:W-:Y:S06]  /*66c0*/  @UP0 UIMAD.WIDE UR4, UR6, 0x4, UR4 ;  /* 0x00000004060408a5 */ /* 0x004fec000f8e0204 */
[----:B------:R-:W-:Y:S01]  /*66d0*/  IMAD.U32 R2, RZ, RZ, UR4 ;  /* 0x00000004ff027e24 */ /* 0x000fe2000f8e00ff */
[----:B------:R-:W-:Y:S04]  /*66e0*/  MOV R3, UR5 ;  /* 0x0000000500037c02 */ /* 0x000fe80008000f00 */
[----:B------:R-:W2:Y:S01]  /*66f0*/  @!UP0 LDCU UR4, c[0x0][0x880] ;  /* 0x00011000ff0487ac */ /* 0x000ea20008000800 */
[----:B-1---5:R3:W5:Y:S02]  /*6700*/  @P3 LDG.E R27, desc[UR8][R2.64] ;  /* 0x00000008021b3981 */ /* 0x022764000c1e1900 */
[----:B--23--:R-:W-:Y:S02]  /*6710*/  @!P3 IMAD.U32 R27, RZ, RZ, UR4 ;  /* 0x00000004ff1bbe24 */ /* 0x00cfe4000f8e00ff */
.L_x_112:
[----:B------:R-:W-:Y:S05]  /*6720*/  @!P4 BRA `(.L_x_113) ;  /* 0x000000000024c947 */ /* 0x000fea0003800000 */
[----:B------:R-:W-:Y:S01]  /*6730*/  ISETP.NE.U32.AND P3, PT, R48, RZ, PT ;  /* 0x000000ff3000720c */ /* 0x000fe20003f65070 */
[----:B------:R-:W2:Y:S03]  /*6740*/  LDCU.64 UR4, c[0x0][0x358] ;  /* 0x00006b00ff0477ac */ /* 0x000ea60008000a00 */
[----:B------:R-:W-:Y:S11]  /*6750*/  ISETP.NE.AND.EX P3, PT, R49, RZ, PT, P3 ;  /* 0x000000ff3100720c */ /* 0x000ff60003f65330 */
[----:B------:R-:W-:Y:S02]  /*6760*/  @!UPT UIADD3 URZ, UPT, UPT, URZ, URZ, URZ ;  /* 0x000000fffffff290 */ /* 0x000fe4000fffe0ff */
[----:B------:R-:W3:Y:S01]  /*6770*/  @P3 LDC.64 R2, c[0x0][0x8a8] ;  /* 0x00022a00ff023b82 */ /* 0x000ee20000000a00 */
[----:B-1----:R-:W-:Y:S04]  /*6780*/  @P3 IMAD R0, R50, UR36, RZ ;  /* 0x0000002432003c24 */ /* 0x002fe8000f8e02ff */
[----:B---3--:R-:W-:Y:S05]  /*6790*/  @P3 IMAD.WIDE R2, R0, 0x4, R2 ;  /* 0x0000000400023825 */ /* 0x008fea00078e0202 */
[----:B--2--5:R2:W5:Y:S02]  /*67a0*/  @P3 LDG.E R24, desc[UR4][R2.64] ;  /* 0x0000000402183981 */ /* 0x024564000c1e1900 */
[----:B--2---:R-:W3:Y:S02]  /*67b0*/  @!P3 LDC R24, c[0x0][0x8a0] ;  /* 0x00022800ff18bb82 */ /* 0x004ee40000000800 */
.L_x_113:
[----:B-----5:R-:W-:Y:S01]  /*67c0*/  FSETP.NEU.AND P3, PT, R27, RZ, PT ;  /* 0x000000ff1b00720b */ /* 0x020fe20003f6d000 */
[----:B------:R-:W-:Y:S01]  /*67d0*/  BSSY B1, `(.L_x_114) ;  /* 0x0000039000017945 */ /* 0x000fe20003800000 */
[----:B------:R-:W-:Y:S01]  /*67e0*/  SEL R3, RZ, 0xffffffff, P2 ;  /* 0xffffffffff037807 */ /* 0x000fe20001000000 */
[----:B------:R-:W-:Y:S01]  /*67f0*/  IMAD.MOV.U32 R72, RZ, RZ, 0x1 ;  /* 0x00000001ff487424 */ /* 0x000fe200078e00ff */
[----:B------:R-:W-:Y:S01]  /*6800*/  @P1 LOP3.LUT P2, RZ, R52, 0xff, RZ, 0xc0, !PT ;  /* 0x000000ff34ff1812 */ /* 0x000fe2000784c0ff */
[C---:B------:R-:W-:Y:S01]  /*6810*/  IMAD R25, R22.reuse, 0x40, R23 ;  /* 0x0000004016197824 */ /* 0x040fe200078e0217 */
[----:B-1----:R-:W-:Y:S01]  /*6820*/  @P1 SEL R0, RZ, 0xffffffff, P3 ;  /* 0xffffffffff001807 */ /* 0x002fe20001800000 */
[----:B------:R-:W-:Y:S01]  /*6830*/  IMAD R60, R67, -0x10, R65 ;  /* 0xfffffff0433c7824 */ /* 0x000fe200078e0241 */
[----:B------:R-:W-:Y:S01]  /*6840*/  LOP3.LUT R63, R63, 0x1, RZ, 0x3c, !PT ;  /* 0x000000013f3f7812 */ /* 0x000fe200078e3cff */
[----:B------:R-:W-:Y:S01]  /*6850*/  IMAD.MOV.U32 R71, RZ, RZ, RZ ;  /* 0x000000ffff477224 */ /* 0x000fe200078e00ff */
[C---:B------:R-:W-:Y:S02]  /*6860*/  @P0 SEL R0, R3.reuse, R0, !P2 ;  /* 0x0000000003000207 */ /* 0x040fe40005000000 */
[----:B------:R-:W-:Y:S02]  /*6870*/  CS2R R38, SRZ ;  /* 0x0000000000267805 */ /* 0x000fe4000001ff00 */
[----:B------:R-:W-:Y:S02]  /*6880*/  LEA R70, R22, UR44, 0x3 ;  /* 0x0000002c16467c11 */ /* 0x000fe4000f8e18ff */
[----:B------:R-:W-:Y:S02]  /*6890*/  CS2R R36, SRZ ;  /* 0x0000000000247805 */ /* 0x000fe4000001ff00 */
[----:B------:R-:W-:Y:S02]  /*68a0*/  @P1 LOP3.LUT R0, R0, 0x1, RZ, 0xc0, !PT ;  /* 0x0000000100001812 */ /* 0x000fe400078ec0ff */
[----:B------:R-:W-:Y:S02]  /*68b0*/  CS2R R34, SRZ ;  /* 0x0000000000227805 */ /* 0x000fe4000001ff00 */
[----:B------:R-:W-:Y:S02]  /*68c0*/  PLOP3.LUT P2, PT, PT, PT, UP1, 0x80, 0x8 ;  /* 0x000000000008781c */ /* 0x000fe40003f4f018 */
[----:B------:R-:W-:Y:S02]  /*68d0*/  CS2R R32, SRZ ;  /* 0x0000000000207805 */ /* 0x000fe4000001ff00 */
[----:B------:R-:W-:Y:S02]  /*68e0*/  ISETP.NE.U32.OR P5, PT, R0, 0x1, !P1 ;  /* 0x000000010000780c */ /* 0x000fe40004fa5470 */
[----:B------:R-:W-:Y:S02]  /*68f0*/  CS2R R42, SRZ ;  /* 0x00000000002a7805 */ /* 0x000fe4000001ff00 */
[----:B------:R-:W-:Y:S02]  /*6900*/  LOP3.LUT P4, R58, R52, 0xff, RZ, 0xc0, !PT ;  /* 0x000000ff343a7812 */ /* 0x000fe4000788c0ff */
[----:B------:R-:W-:Y:S02]  /*6910*/  CS2R R40, SRZ ;  /* 0x0000000000287805 */ /* 0x000fe4000001ff00 */
[----:B------:R-:W-:Y:S02]  /*6920*/  SEL R2, RZ, 0xffffffff, P3 ;  /* 0xffffffffff027807 */ /* 0x000fe40001800000 */
[----:B------:R-:W-:Y:S02]  /*6930*/  CS2R R46, SRZ ;  /* 0x00000000002e7805 */ /* 0x000fe4000001ff00 */
[----:B------:R-:W-:Y:S02]  /*6940*/  P2R R69, PR, RZ, 0x20 ;  /* 0x00000020ff457803 */ /* 0x000fe40000000000 */
[----:B------:R-:W-:Y:S02]  /*6950*/  CS2R R44, SRZ ;  /* 0x00000000002c7805 */ /* 0x000fe4000001ff00 */
[----:B------:R-:W-:Y:S02]  /*6960*/  @P2 SEL R2, R3, R2, !P4 ;  /* 0x0000000203022207 */ /* 0x000fe40006000000 */
[----:B------:R-:W-:Y:S02]  /*6970*/  @P5 SHF.L.U32 R0, R63, 0x1f, RZ ;  /* 0x0000001f3f005819 */ /* 0x000fe400000006ff */
[----:B------:R-:W-:Y:S02]  /*6980*/  LOP3.LUT R2, R2, 0x1, RZ, 0xc0, !PT ;  /* 0x0000000102027812 */ /* 0x000fe400078ec0ff */
[----:B------:R1:W2:Y:S02]  /*6990*/  @P5 SYNCS.PHASECHK.TRANS64.TRYWAIT P1, [UR44+0x90], R0 ;  /* 0x00009000ff0055a7 */ /* 0x0002a4000802112c */
[----:B------:R-:W-:Y:S04]  /*69a0*/  ISETP.NE.U32.AND P2, PT, R2, 0x1, PT ;  /* 0x000000010200780c */ /* 0x000fe80003f45070 */
[----:B------:R-:W-:Y:S02]  /*69b0*/  P2R R73, PR, RZ, 0x4 ;  /* 0x00000004ff497803 */ /* 0x000fe40000000000 */
[----:B-1----:R-:W-:Y:S04]  /*69c0*/  SHF.L.U32 R0, R62, 0x1f, RZ ;  /* 0x0000001f3e007819 */ /* 0x002fe800000006ff */
[----:B------:R1:W4:Y:S01]  /*69d0*/  SYNCS.PHASECHK.TRANS64.TRYWAIT P0, [R70+URZ+0x100], R0 ;  /* 0x00010000460075a7 */ /* 0x00032200080011ff */
[----:B--2---:R-:W-:Y:S01]  /*69e0*/  @P5 SEL R72, RZ, 0x1, !P1 ;  /* 0x00000001ff485807 */ /* 0x004fe20004800000 */
[----:B-1----:R-:W-:Y:S06]  /*69f0*/  @!P5 BRA `(.L_x_115) ;  /* 0x000000000058d947 */ /* 0x002fec0003800000 */
[----:B------:R-:W-:Y:S01]  /*6a00*/  IMAD.MOV.U32 R39, RZ, RZ, RZ ;  /* 0x000000ffff277224 */ /* 0x000fe200078e00ff */
[----:B------:R-:W-:Y:S01]  /*6a10*/  ISETP.NE.AND P1, PT, R72, RZ, PT ;  /* 0x000000ff4800720c */ /* 0x000fe20003f25270 */
[----:B------:R-:W-:Y:S01]  /*6a20*/  BSSY B0, `(.L_x_116) ;  /* 0x000000c000007945 */ /* 0x000fe20003800000 */
[----:B------:R-:W-:Y:S02]  /*6a30*/  CS2R R46, SRZ ;  /* 0x00000000002e7805 */ /* 0x000fe4000001ff00 */
[----:B------:R-:W-:Y:S02]  /*6a40*/  CS2R R44, SRZ ;  /* 0x00000000002c7805 */ /* 0x000fe4000001ff00 */
[----:B------:R-:W-:Y:S02]  /*6a50*/  CS2R R42, SRZ ;  /* 0x00000000002a7805 */ /* 0x000fe4000001ff00 */
[----:B------:R-:W-:Y:S02]  /*6a60*/  CS2R R40, SRZ ;  /* 0x0000000000287805 */ /* 0x000fe4000001ff00 */
[----:B------:R-:W-:Y:S02]  /*6a70*/  CS2R R34, SRZ ;  /* 0x0000000000227805 */ /* 0x000fe4000001ff00 */
[----:B------:R-:W-:Y:S02]  /*6a80*/  CS2R R32, SRZ ;  /* 0x0000000000207805 */ /* 0x000fe4000001ff00 */
[----:B------:R-:W-:Y:S01]  /*6a90*/  CS2R R36, SRZ ;  /* 0x0000000000247805 */ /* 0x000fe2000001ff00 */
[----:B------:R-:W-:Y:S06]  /*6aa0*/  @P1 BRA `(.L_x_117) ;  /* 0x00000000000c1947 */ /* 0x000fec0003800000 */
[----:B------:R-:W-:Y:S04]  /*6ab0*/  SHF.L.U32 R3, R63, 0x1f, RZ ;  /* 0x0000001f3f037819 */ /* 0x000fe800000006ff */
[----:B------:R-:W1:Y:S02]  /*6ac0*/  SYNCS.PHASECHK.TRANS64.TRYWAIT P1, [UR44+0x90], R3 ;  /* 0x00009003ff0075a7 */ /* 0x000e64000802112c */
[----:B-1----:R-:W-:Y:S05]  /*6ad0*/  @!P1 BRA `(.L_x_118) ;  /* 0x0000003400409947 */ /* 0x002fea0003800000 */
.L_x_117:
[----:B------:R-:W-:Y:S05]  /*6ae0*/  BSYNC B0 ;  /* 0x0000000000007941 */ /* 0x000fea0003800000 */
.L_x_116:
[----:B------:R-:W-:Y:S01]  /*6af0*/  ISETP.NE.AND P1, PT, R73, RZ, PT ;  /* 0x000000ff4900720c */ /* 0x000fe20003f25270 */
[----:B------:R-:W-:Y:S11]  /*6b00*/  HFMA2 R71, -RZ, RZ, 0, 5.9604644775390625e-08 ;  /* 0x00000001ff477431 */ /* 0x000ff600000001ff */
[----:B------:R-:W-:Y:S01]  /*6b10*/  @!UPT UIADD3 URZ, UPT, UPT, URZ, URZ, URZ ;  /* 0x000000fffffff290 */ /* 0x000fe2000fffe0ff */
[----:B------:R2:W1:Y:S04]  /*6b20*/  @P1 LDS.128 R44, [R66] ;  /* 0x00000000422c1984 */ /* 0x0004680000000c00 */
[----:B------:R2:W1:Y:S04]  /*6b30*/  @P1 LDS.128 R40, [R65+0x10] ;  /* 0x0000100041281984 */ /* 0x0004680000000c00 */
[----:B------:R2:W1:Y:S04]  /*6b40*/  @P1 LDS.128 R32, [R64+0x20] ;  /* 0x0000200040201984 */ /* 0x0004680000000c00 */
[----:B------:R2:W1:Y:S02]  /*6b50*/  @P1 LDS.128 R36, [R60+0x30] ;  /* 0x000030003c241984 */ /* 0x0004640000000c00 */
.L_x_115:
[----:B------:R-:W-:Y:S05]  /*6b60*/  BSYNC B1 ;  /* 0x0000000000017941 */ /* 0x000fea0003800000 */
.L_x_114:
[----:B-1----:R-:W-:Y:S04]  /*6b70*/  SHF.R.U32.HI R2, RZ, 0x15, R25 ;  /* 0x00000015ff027819 */ /* 0x002fe80000011619 */
[----:B------:R-:W-:Y:S01]  /*6b80*/  LOP3.LUT P1, RZ, R2, 0x3, R53, 0x48, !PT ;  /* 0x0000000302ff7812 */ /* 0x000fe20007824835 */
[----:B------:R-:W-:Y:S01]  /*6b90*/  @!UPT UIADD3 URZ, UPT, UPT, URZ, URZ, URZ ;  /* 0x000000fffffff290 */ /* 0x000fe2000fffe0ff */
[----:B----4-:R-:W-:Y:S11]  /*6ba0*/  @P0 BRA `(.L_x_119) ;  /* 0x0000000000080947 */ /* 0x010ff60003800000 */
[----:B------:R-:W1:Y:S02]  /*6bb0*/  SYNCS.PHASECHK.TRANS64.TRYWAIT P0, [R70+URZ+0x100], R0 ;  /* 0x00010000460075a7 */ /* 0x000e6400080011ff */
[----:B-1----:R-:W-:Y:S05]  /*6bc0*/  @!P0 BRA `(.L_x_120) ;  /* 0x00000034001c8947 */ /* 0x002fea0003800000 */
.L_x_119:
[----:B------:R-:W-:Y:S05]  /*6bd0*/  @!P1 BRA `(.L_x_121) ;  /* 0x0000000000409947 */ /* 0x000fea0003800000 */
[----:B------:R-:W4:Y:S01]  /*6be0*/  LDCU.64 UR8, c[0x4][0x70] ;  /* 0x01000e00ff0877ac */ /* 0x000f220008000a00 */
[----:B------:R-:W-:Y:S01]  /*6bf0*/  MOV R3, 0x0 ;  /* 0x0000000000037802 */ /* 0x000fe20000000f00 */
[----:B------:R-:W-:Y:S02]  /*6c00*/  HFMA2 R12, -RZ, RZ, 0, 5.9604644775390625e-08 ;  /* 0x00000001ff0c7431 */ /* 0x000fe400000001ff */
[----:B------:R-:W-:Y:S02]  /*6c10*/  IMAD.MOV.U32 R8, RZ, RZ, 0x192 ;  /* 0x00000192ff087424 */ /* 0x000fe400078e00ff */
[----:B------:R-:W-:Y:S01]  /*6c20*/  IMAD.MOV.U32 R13, RZ, RZ, RZ ;  /* 0x000000ffff0d7224 */ /* 0x000fe200078e00ff */
[----:B------:R-:W5:Y:S01]  /*6c30*/  LDCU.64 UR6, c[0x4][0x78] ;  /* 0x01000f00ff0677ac */ /* 0x000f620008000a00 */
[----:B------:R-:W1:Y:S01]  /*6c40*/  LDC.64 R2, c[0x4][R3] ;  /* 0x0100000003027b82 */ /* 0x000e620000000a00 */
[----:B------:R-:W2:Y:S01]  /*6c50*/  LDCU.64 UR4, c[0x4][0x10] ;  /* 0x01000200ff0477ac */ /* 0x000ea20008000a00 */
[----:B----4-:R-:W-:Y:S01]  /*6c60*/  MOV R5, UR9 ;  /* 0x0000000900057c02 */ /* 0x010fe20008000f00 */
[----:B------:R-:W-:Y:S01]  /*6c70*/  IMAD.U32 R4, RZ, RZ, UR8 ;  /* 0x00000008ff047e24 */ /* 0x000fe2000f8e00ff */
[----:B-----5:R-:W-:Y:S01]  /*6c80*/  MOV R7, UR7 ;  /* 0x0000000700077c02 */ /* 0x020fe20008000f00 */
[----:B------:R-:W-:Y:S01]  /*6c90*/  IMAD.U32 R6, RZ, RZ, UR6 ;  /* 0x00000006ff067e24 */ /* 0x000fe2000f8e00ff */
[----:B--2---:R-:W-:Y:S01]  /*6ca0*/  MOV R11, UR5 ;  /* 0x00000005000b7c02 */ /* 0x004fe20008000f00 */
[----:B------:R-:W-:Y:S02]  /*6cb0*/  IMAD.U32 R10, RZ, RZ, UR4 ;  /* 0x00000004ff0a7e24 */ /* 0x000fe4000f8e00ff */
[----:B------:R-:W-:Y:S07]  /*6cc0*/  LEPC R20, `(.L_x_121) ;  /* 0x000000001014794e */ /* 0x000fee0000000000 */
[----:B-1-3--:R-:W-:Y:S05]  /*6cd0*/  CALL.ABS.NOINC R2 ;  /* 0x0000000002007343 */ /* 0x00afea0003c00000 */
.L_x_121:
[----:B------:R-:W-:Y:S01]  /*6ce0*/  LOP3.LUT R20, R44, 0xffffe000, RZ, 0xc0, !PT ;  /* 0xffffe0002c147812 */ /* 0x000fe200078ec0ff */
[----:B------:R-:W-:Y:S05]  /*6cf0*/  WARPSYNC.ALL ;  /* 0x0000000000007948 */ /* 0x000fea0003800000 */
[----:B------:R-:W-:Y:S01]  /*6d00*/  R2UR UR4, R25 ;  /* 0x00000000190472ca */ /* 0x000fe200000e0000 */
[----:B------:R-:W-:Y:S01]  /*6d10*/  BSSY.RECONVERGENT B0, `(.L_x_122) ;  /* 0x0000058000007945 */ /* 0x000fe20003800200 */
[----:B------:R-:W-:Y:S11]  /*6d20*/  ISETP.NE.AND P0, PT, R68, RZ, PT ;  /* 0x000000ff4400720c */ /* 0x000ff60003f05270 */
[----:B------:R-:W1:Y:S02]  /*6d30*/  LDTM.x16 R4, tmem[UR4] ;  /* 0x00000004000479ee */ /* 0x000e640008240000 */
[C---:B-1-3--:R-:W-:Y:S01]  /*6d40*/  FMUL R0, R24.reuse, R4 ;  /* 0x0000000418007220 */ /* 0x04afe20000400000 */
[C---:B------:R-:W-:Y:S01]  /*6d50*/  FMUL R2, R24.reuse, R5 ;  /* 0x0000000518027220 */ /* 0x040fe20000400000 */
[C---:B------:R-:W-:Y:S01]  /*6d60*/  FMUL R4, R24.reuse, R8 ;  /* 0x0000000818047220 */ /* 0x040fe20000400000 */
[C---:B------:R-:W-:Y:S01]  /*6d70*/  FMUL R5, R24.reuse, R9 ;  /* 0x0000000918057220 */ /* 0x040fe20000400000 */
[C---:B------:R-:W-:Y:S01]  /*6d80*/  FMUL R8, R24.reuse, R12 ;  /* 0x0000000c18087220 */ /* 0x040fe20000400000 */
[C---:B------:R-:W-:Y:S01]  /*6d90*/  FMUL R9, R24.reuse, R13 ;  /* 0x0000000d18097220 */ /* 0x040fe20000400000 */
[C---:B------:R-:W-:Y:S01]  /*6da0*/  FMUL R12, R24.reuse, R16 ;  /* 0x00000010180c7220 */ /* 0x040fe20000400000 */
[----:B------:R-:W-:Y:S01]  /*6db0*/  LOP3.LUT R16, R45, 0xffffe000, RZ, 0xc0, !PT ;  /* 0xffffe0002d107812 */ /* 0x000fe200078ec0ff */
[----:B------:R-:W-:Y:S01]  /*6dc0*/  FMUL R13, R24, R17 ;  /* 0x00000011180d7220 */ /* 0x000fe20000400000 */
[----:B------:R-:W-:Y:S01]  /*6dd0*/  LOP3.LUT R17, R46, 0xffffe000, RZ, 0xc0, !PT ;  /* 0xffffe0002e117812 */ /* 0x000fe200078ec0ff */
[----:B------:R-:W-:Y:S01]  /*6de0*/  FFMA R28, R27, R20, R0 ;  /* 0x000000141b1c7223 */ /* 0x000fe20000000000 */
[----:B------:R-:W-:Y:S01]  /*6df0*/  LOP3.LUT R0, R47, 0xffffe000, RZ, 0xc0, !PT ;  /* 0xffffe0002f007812 */ /* 0x000fe200078ec0ff */
[C---:B------:R-:W-:Y:S01]  /*6e00*/  FMUL R3, R24.reuse, R6 ;  /* 0x0000000618037220 */ /* 0x040fe20000400000 */
[C---:B------:R-:W-:Y:S01]  /*6e10*/  FMUL R6, R24.reuse, R10 ;  /* 0x0000000a18067220 */ /* 0x040fe20000400000 */
[C---:B------:R-:W-:Y:S01]  /*6e20*/  FMUL R7, R24.reuse, R7 ;  /* 0x0000000718077220 */ /* 0x040fe20000400000 */
[----:B------:R-:W-:Y:S01]  /*6e30*/  F2FP.TF32.F32.PACK_B R28, R28 ;  /* 0x0000001cff1c723e */ /* 0x000fe200024050ff */
[C---:B------:R-:W-:Y:S01]  /*6e40*/  FMUL R10, R24.reuse, R14 ;  /* 0x0000000e180a7220 */ /* 0x040fe20000400000 */
[----:B------:R-:W-:Y:S01]  /*6e50*/  FMUL R14, R24, R18 ;  /* 0x00000012180e7220 */ /* 0x000fe20000400000 */
[----:B------:R-:W-:Y:S01]  /*6e60*/  LOP3.LUT R18, R40, 0xffffe000, RZ, 0xc0, !PT ;  /* 0xffffe00028127812 */ /* 0x000fe200078ec0ff */
[----:B------:R-:W-:Y:S01]  /*6e70*/  FFMA R29, R27, R16, R2 ;  /* 0x000000101b1d7223 */ /* 0x000fe20000000002 */
[----:B------:R-:W-:Y:S01]  /*6e80*/  LOP3.LUT R2, R41, 0xffffe000, RZ, 0xc0, !PT ;  /* 0xffffe00029027812 */ /* 0x000fe200078ec0ff */
[----:B------:R-:W-:Y:S01]  /*6e90*/  FFMA R30, R27, R17, R3 ;  /* 0x000000111b1e7223 */ /* 0x000fe20000000003 */
[----:B------:R-:W-:Y:S01]  /*6ea0*/  LOP3.LUT R3, R43, 0xffffe000, RZ, 0xc0, !PT ;  /* 0xffffe0002b037812 */ /* 0x000fe200078ec0ff */
[C---:B------:R-:W-:Y:S01]  /*6eb0*/  FFMA R31, R27.reuse, R0, R7 ;  /* 0x000000001b1f7223 */ /* 0x040fe20000000007 */
[----:B------:R-:W-:Y:S01]  /*6ec0*/  LOP3.LUT R0, R42, 0xffffe000, RZ, 0xc0, !PT ;  /* 0xffffe0002a007812 */ /* 0x000fe200078ec0ff */
[C---:B------:R-:W-:Y:S01]  /*6ed0*/  FFMA R4, R27.reuse, R18, R4 ;  /* 0x000000121b047223 */ /* 0x040fe20000000004 */
[----:B------:R-:W-:Y:S01]  /*6ee0*/  F2FP.TF32.F32.PACK_B R29, R29 ;  /* 0x0000001dff1d723e */ /* 0x000fe200024050ff */
[C---:B------:R-:W-:Y:S01]  /*6ef0*/  FFMA R5, R27.reuse, R2, R5 ;  /* 0x000000021b057223 */ /* 0x040fe20000000005 */
[----:B------:R-:W-:Y:S01]  /*6f00*/  FMUL R11, R24, R11 ;  /* 0x0000000b180b7220 */ /* 0x000fe20000400000 */
[----:B------:R-:W-:Y:S01]  /*6f10*/  F2FP.TF32.F32.PACK_B R30, R30 ;  /* 0x0000001eff1e723e */ /* 0x000fe200024050ff */
[C---:B------:R-:W-:Y:S01]  /*6f20*/  FFMA R6, R27.reuse, R0, R6 ;  /* 0x000000001b067223 */ /* 0x040fe20000000006 */
[----:B------:R-:W-:Y:S01]  /*6f30*/  F2FP.TF32.F32.PACK_B R31, R31 ;  /* 0x0000001fff1f723e */ /* 0x000fe200024050ff */
[----:B------:R-:W-:Y:S01]  /*6f40*/  FFMA R7, R27, R3, R11 ;  /* 0x000000031b077223 */ /* 0x000fe2000000000b */
[----:B------:R-:W-:Y:S01]  /*6f50*/  LOP3.LUT R2, R32, 0xffffe000, RZ, 0xc0, !PT ;  /* 0xffffe00020027812 */ /* 0x000fe200078ec0ff */
[----:B------:R-:W-:Y:S01]  /*6f60*/  FMUL R15, R24, R15 ;  /* 0x0000000f180f7220 */ /* 0x000fe20000400000 */
[----:B------:R-:W-:Y:S01]  /*6f70*/  LOP3.LUT R16, R33, 0xffffe000, RZ, 0xc0, !PT ;  /* 0xffffe00021107812 */ /* 0x000fe200078ec0ff */
[----:B------:R1:W-:Y:S01]  /*6f80*/  STS.128 [R66], R28 ;  /* 0x0000001c42007388 */ /* 0x0003e20000000c00 */
[----:B------:R-:W-:Y:S01]  /*6f90*/  LOP3.LUT R0, R34, 0xffffe000, RZ, 0xc0, !PT ;  /* 0xffffe00022007812 */ /* 0x000fe200078ec0ff */
[----:B------:R-:W-:Y:S01]  /*6fa0*/  FFMA R8, R27, R2, R8 ;  /* 0x000000021b087223 */ /* 0x000fe20000000008 */
[----:B------:R-:W-:Y:S01]  /*6fb0*/  LOP3.LUT R2, R35, 0xffffe000, RZ, 0xc0, !PT ;  /* 0xffffe00023027812 */ /* 0x000fe200078ec0ff */
[C---:B------:R-:W-:Y:S01]  /*6fc0*/  FFMA R9, R27.reuse, R16, R9 ;  /* 0x000000101b097223 */ /* 0x040fe20000000009 */
[----:B------:R-:W-:Y:S01]  /*6fd0*/  F2FP.TF32.F32.PACK_B R4, R4 ;  /* 0x00000004ff04723e */ /* 0x000fe200024050ff */
[C---:B------:R-:W-:Y:S01]  /*6fe0*/  FFMA R10, R27.reuse, R0, R10 ;  /* 0x000000001b0a7223 */ /* 0x040fe2000000000a */
[----:B------:R-:W-:Y:S01]  /*6ff0*/  F2FP.TF32.F32.PACK_B R5, R5 ;  /* 0x00000005ff05723e */ /* 0x000fe200024050ff */
[----:B------:R-:W-:Y:S01]  /*7000*/  FFMA R11, R27, R2, R15 ;  /* 0x000000021b0b7223 */ /* 0x000fe2000000000f */
[----:B------:R-:W-:Y:S01]  /*7010*/  F2FP.TF32.F32.PACK_B R6, R6 ;  /* 0x00000006ff06723e */ /* 0x000fe200024050ff */
[----:B------:R-:W-:Y:S01]  /*7020*/  FMUL R19, R24, R19 ;  /* 0x0000001318137220 */ /* 0x000fe20000400000 */
[----:B------:R-:W-:Y:S02]  /*7030*/  F2FP.TF32.F32.PACK_B R7, R7 ;  /* 0x00000007ff07723e */ /* 0x000fe400024050ff */
[----:B------:R-:W-:Y:S02]  /*7040*/  LOP3.LUT R3, R36, 0xffffe000, RZ, 0xc0, !PT ;  /* 0xffffe00024037812 */ /* 0x000fe400078ec0ff */
[----:B------:R-:W-:Y:S01]  /*7050*/  LOP3.LUT R0, R37, 0xffffe000, RZ, 0xc0, !PT ;  /* 0xffffe00025007812 */ /* 0x000fe200078ec0ff */
[----:B------:R1:W-:Y:S01]  /*7060*/  STS.128 [R65+0x10], R4 ;  /* 0x0000100441007388 */ /* 0x0003e20000000c00 */
        /* <DEDUP_REMOVED lines=8> */
[----:B------:R-:W-:Y:S02]  /*70f0*/  F2FP.TF32.F32.PACK_B R10, R10 ;  /* 0x0000000aff0a723e */ /* 0x000fe400024050ff */
[----:B------:R-:W-:Y:S02]  /*7100*/  F2FP.TF32.F32.PACK_B R11, R11 ;  /* 0x0000000bff0b723e */ /* 0x000fe400024050ff */
[----:B------:R-:W-:Y:S02]  /*7110*/  F2FP.TF32.F32.PACK_B R12, R12 ;  /* 0x0000000cff0c723e */ /* 0x000fe400024050ff */
[----:B------:R-:W-:Y:S01]  /*7120*/  F2FP.TF32.F32.PACK_B R13, R13 ;  /* 0x0000000dff0d723e */ /* 0x000fe200024050ff */
[----:B------:R1:W-:Y:S01]  /*7130*/  STS.128 [R64+0x20], R8 ;  /* 0x0000200840007388 */ /* 0x0003e20000000c00 */
[----:B------:R-:W-:Y:S02]  /*7140*/  F2FP.TF32.F32.PACK_B R14, R14 ;  /* 0x0000000eff0e723e */ /* 0x000fe400024050ff */
[----:B------:R-:W-:Y:S05]  /*7150*/  F2FP.TF32.F32.PACK_B R15, R15 ;  /* 0x0000000fff0f723e */ /* 0x000fea00024050ff */
[----:B------:R1:W-:Y:S01]  /*7160*/  STS.128 [R60+0x30], R12 ;  /* 0x0000300c3c007388 */ /* 0x0003e20000000c00 */
[----:B------:R-:W-:Y:S01]  /*7170*/  @!PT LDS RZ, [RZ] ;  /* 0x00000000fffff984 */ /* 0x000fe20000000800 */
[----:B------:R-:W-:Y:S01]  /*7180*/  @!PT LDS RZ, [RZ] ;  /* 0x00000000fffff984 */ /* 0x000fe20000000800 */
[----:B------:R-:W-:Y:S01]  /*7190*/  @!PT LDS RZ, [RZ] ;  /* 0x00000000fffff984 */ /* 0x000fe20000000800 */
[----:B------:R-:W-:Y:S01]  /*71a0*/  @!PT LDS RZ, [RZ] ;  /* 0x00000000fffff984 */ /* 0x000fe20000000800 */
[----:B------:R3:W-:Y:S07]  /*71b0*/  MEMBAR.ALL.CTA ;  /* 0x0000000000007992 */ /* 0x0007ee0000008000 */
[----:B---3--:R-:W3:Y:S02]  /*71c0*/  FENCE.VIEW.ASYNC.S ;  /* 0x00000000000073c6 */ /* 0x008ee40000000000 */
[----:B---3--:R-:W-:Y:S06]  /*71d0*/  BAR.SYNC.DEFER_BLOCKING 0x1, 0x80 ;  /* 0x0042000000007b1d */ /* 0x008fec0000010000 */
[----:B------:R-:W-:Y:S05]  /*71e0*/  @P0 BRA `(.L_x_123) ;  /* 0x0000000000280947 */ /* 0x000fea0003800000 */
[----:B------:R-:W3:Y:S01]  /*71f0*/  LDCU.64 UR6, c[0x0][0x348] ;  /* 0x00006900ff0677ac */ /* 0x000ee20008000a00 */
[----:B------:R-:W-:Y:S01]  /*7200*/  UIADD3 UR4, UPT, UPT, UR44, 0x200, URZ ;  /* 0x000002002c047890 */ /* 0x000fe2000fffe0ff */
[----:B------:R-:W-:Y:S05]  /*7210*/  UMOV UR51, UR36 ;  /* 0x0000002400337c82 */ /* 0x000fea0008000000 */
[----:B------:R-:W-:Y:S04]  /*7220*/  MOV R57, UR4 ;  /* 0x0000000400397c02 */ /* 0x000fe80008000f00 */
[----:B------:R-:W-:Y:S01]  /*7230*/  R2UR UR48, R57 ;  /* 0x00000000393072ca */ /* 0x000fe200000e0000 */
[----:B---3--:R-:W-:Y:S04]  /*7240*/  UIADD3 UR4, UP0, UPT, UR6, 0x680, URZ ;  /* 0x0000068006047890 */ /* 0x008fe8000ff1e0ff */
[----:B------:R-:W-:Y:S09]  /*7250*/  UIADD3.X UR5, UPT, UPT, URZ, UR7, URZ, UP0, !UPT ;  /* 0x00000007ff057290 */ /* 0x000ff200087fe4ff */
[----:B------:R3:W-:Y:S01]  /*7260*/  UTMASTG.3D [UR48], [UR4] ;  /* 0x00000030040073b5 */ /* 0x0007e20008010000 */
[----:B------:R0:W-:Y:S01]  /*7270*/  UTMACMDFLUSH ;  /* 0x00000000000079b7 */ /* 0x0001e20000000000 */
[----:B---3--:R-:W-:Y:S04]  /*7280*/  DEPBAR.LE SB0, 0x1 ;  /* 0x000080400000791a */ /* 0x008fe80000000000 */
.L_x_123:
[----:B------:R-:W-:Y:S05]  /*7290*/  BSYNC.RECONVERGENT B0 ;  /* 0x0000000000007941 */ /* 0x000fea0003800200 */
.L_x_122:
[----:B------:R-:W-:Y:S01]  /*72a0*/  BAR.SYNC.DEFER_BLOCKING 0x1, 0x80 ;  /* 0x0042000000007b1d */ /* 0x000fe20000010000 */
[----:B------:R-:W-:Y:S01]  /*72b0*/  ISETP.NE.AND P1, PT, R69, RZ, PT ;  /* 0x000000ff4500720c */ /* 0x000fe20003f25270 */
[----:B------:R-:W-:Y:S01]  /*72c0*/  UISETP.NE.AND UP0, UPT, UR47, URZ, UPT ;  /* 0x000000ff2f00728c */ /* 0x000fe2000bf05270 */
[----:B------:R-:W-:Y:S11]  /*72d0*/  LEA R2, R71, UR44, 0x3 ;  /* 0x0000002c47027c11 */ /* 0x000ff6000f8e18ff */
[----:B-1----:R-:W-:Y:S01]  /*72e0*/  @P1 SHF.L.U32 R4, R63, 0x1f, RZ ;  /* 0x0000001f3f041819 */ /* 0x002fe200000006ff */
[----:B------:R-:W-:Y:S06]  /*72f0*/  BRA.U !UP0, `(.L_x_124) ;  /* 0x0000000108247547 */ /* 0x000fec000b800000 */
[----:B------:R-:W1:Y:S01]  /*7300*/  S2R R0, SR_CgaCtaId ;  /* 0x0000000000007919 */ /* 0x000e620000008800 */
[----:B------:R-:W-:Y:S01]  /*7310*/  IMAD.U32 R3, RZ, RZ, UR46 ;  /* 0x0000002eff037e24 */ /* 0x000fe2000f8e00ff */
[----:B------:R-:W-:Y:S04]  /*7320*/  UIADD3 UR4, UPT, UPT, UR46, 0x1, URZ ;  /* 0x000000012e047890 */ /* 0x000fe8000fffe0ff */
[----:B------:R-:W-:Y:S01]  /*7330*/  @P1 LEA R3, R3, UR44, 0x3 ;  /* 0x0000002c03031c11 */ /* 0x000fe2000f8e18ff */
[----:B------:R-:W-:Y:S04]  /*7340*/  UISETP.NE.AND UP0, UPT, UR4, 0x4, UPT ;  /* 0x000000040400788c */ /* 0x000fe8000bf05270 */
[----:B------:R-:W-:Y:S01]  /*7350*/  @P1 VIADD R3, R3, 0xb0 ;  /* 0x000000b003031836 */ /* 0x000fe20000000000 */
[----:B------:R-:W-:Y:S04]  /*7360*/  USEL UR46, UR4, URZ, UP0 ;  /* 0x000000ff042e7287 */ /* 0x000fe80008000000 */
[----:B-1----:R-:W-:Y:S04]  /*7370*/  @P1 PRMT R0, R0, 0x654, R3 ;  /* 0x0000065400001816 */ /* 0x002fe80000000003 */
[----:B------:R1:W-:Y:S04]  /*7380*/  @P1 SYNCS.ARRIVE.TRANS64.RED.A1T0 RZ, [R0+URZ], RZ ;  /* 0x000000ff00ff19a7 */ /* 0x0003e800081004ff */
.L_x_124:
[----:B------:R-:W3:Y:S01]  /*7390*/  @P1 SYNCS.PHASECHK.TRANS64.TRYWAIT P0, [R2+URZ+0x90], R4 ;  /* 0x00009004020015a7 */ /* 0x000ee200080011ff */
[----:B------:R-:W-:Y:S01]  /*73a0*/  BSSY B1, `(.L_x_125) ;  /* 0x0000016000017945 */ /* 0x000fe20003800000 */
[----:B---3--:R-:W-:Y:S03]  /*73b0*/  @P1 SEL R72, RZ, 0x1, !P0 ;  /* 0x00000001ff481807 */ /* 0x008fe60004000000 */
[----:B------:R-:W-:Y:S05]  /*73c0*/  @!P1 BRA `(.L_x_126) ;  /* 0x00000000004c9947 */ /* 0x000fea0003800000 */
[----:B------:R-:W-:Y:S01]  /*73d0*/  ISETP.NE.AND P0, PT, R72, RZ, PT ;  /* 0x000000ff4800720c */ /* 0x000fe20003f05270 */
[----:B------:R-:W-:Y:S01]  /*73e0*/  BSSY B0, `(.L_x_127) ;  /* 0x000000b000007945 */ /* 0x000fe20003800000 */
[----:B------:R-:W-:Y:S11]  /*73f0*/  ISETP.NE.AND P1, PT, R73, RZ, PT ;  /* 0x000000ff4900720c */ /* 0x000ff60003f25270 */
[----:B------:R-:W-:Y:S02]  /*7400*/  @!UPT UIADD3 URZ, UPT, UPT, URZ, URZ, URZ ;  /* 0x000000fffffff290 */ /* 0x000fe4000fffe0ff */
[C---:B------:R-:W-:Y:S01]  /*7410*/  @P1 IMAD R6, R71.reuse, 0x2000, R66 ;  /* 0x0000200047061824 */ /* 0x040fe200078e0242 */
[C---:B------:R-:W-:Y:S01]  /*7420*/  @P1 LEA R4, R71.reuse, R64, 0xd ;  /* 0x0000004047041211 */ /* 0x040fe200078e68ff */
[C---:B------:R-:W-:Y:S02]  /*7430*/  @P1 IMAD R5, R71.reuse, 0x2000, R65 ;  /* 0x0000200047051824 */ /* 0x040fe400078e0241 */
[----:B------:R-:W-:Y:S01]  /*7440*/  @P1 IMAD R3, R71, 0x2000, R60 ;  /* 0x0000200047031824 */ /* 0x000fe200078e023c */
[----:B------:R-:W-:Y:S06]  /*7450*/  @P0 BRA `(.L_x_128) ;  /* 0x00000000000c0947 */ /* 0x000fec0003800000 */
[----:B-1----:R-:W-:Y:S04]  /*7460*/  SHF.L.U32 R0, R63, 0x1f, RZ ;  /* 0x0000001f3f007819 */ /* 0x002fe800000006ff */
[----:B------:R-:W1:Y:S02]  /*7470*/  SYNCS.PHASECHK.TRANS64.TRYWAIT P0, [R2+URZ+0x90], R0 ;  /* 0x00009000020075a7 */ /* 0x000e6400080011ff */
[----:B-1----:R-:W-:Y:S05]  /*7480*/  @!P0 BRA `(.L_x_129) ;  /* 0x0000002c00008947 */ /* 0x002fea0003800000 */
.L_x_128:
[----:B------:R-:W-:Y:S05]  /*7490*/  BSYNC B0 ;  /* 0x0000000000007941 */ /* 0x000fea0003800000 */
.L_x_127:
[----:B------:R-:W-:Y:S02]  /*74a0*/  ISETP.NE.AND P0, PT, R73, RZ, PT ;  /* 0x000000ff4900720c */ /* 0x000fe40003f05270 */
[----:B------:R-:W-:Y:S11]  /*74b0*/  IADD3 R71, PT, PT, R71, 0x1, RZ ;  /* 0x0000000147477810 */ /* 0x000ff60007ffe0ff */
[----:B------:R3:W4:Y:S04]  /*74c0*/  @P0 LDS.128 R44, [R6] ;  /* 0x00000000062c0984 */ /* 0x0007280000000c00 */
[----:B------:R3:W1:Y:S04]  /*74d0*/  @P0 LDS.128 R40, [R5+0x10] ;  /* 0x0000100005280984 */ /* 0x0006680000000c00 */
[----:B------:R3:W1:Y:S04]  /*74e0*/  @P0 LDS.128 R32, [R4+0x20] ;  /* 0x0000200004200984 */ /* 0x0006680000000c00 */
[----:B------:R3:W1:Y:S02]  /*74f0*/  @P0 LDS.128 R36, [R3+0x30] ;  /* 0x0000300003240984 */ /* 0x0006640000000c00 */
.L_x_126:
[----:B------:R-:W-:Y:S05]  /*7500*/  BSYNC B1 ;  /* 0x0000000000017941 */ /* 0x000fea0003800000 */
.L_x_125:
[----:B-1----:R-:W-:Y:S05]  /*7510*/  VIADD R0, R25, 0x10 ;  /* 0x0000001019007836 */ /* 0x002fea0000000000 */
[----:B------:R-:W-:Y:S04]  /*7520*/  SHF.R.U32.HI R0, RZ, 0x15, R0 ;  /* 0x00000015ff007819 */ /* 0x000fe80000011600 */
[----:B------:R-:W-:Y:S11]  /*7530*/  LOP3.LUT P0, RZ, R0, 0x3, R53, 0x48, !PT ;  /* 0x0000000300ff7812 */ /* 0x000ff60007804835 */
[----:B------:R-:W-:Y:S02]  /*7540*/  @!UPT UIADD3 URZ, UPT, UPT, URZ, URZ, URZ ;  /* 0x000000fffffff290 */ /* 0x000fe4000fffe0ff */
[----:B------:R-:W-:Y:S05]  /*7550*/  @!P0 BRA `(.L_x_130) ;  /* 0x0000000000408947 */ /* 0x000fea0003800000 */
[----:B------:R-:W1:Y:S01]  /*7560*/  LDCU.64 UR8, c[0x4][0x70] ;  /* 0x01000e00ff0877ac */ /* 0x000e620008000a00 */
[----:B---3--:R-:W-:Y:S01]  /*7570*/  MOV R3, 0x0 ;  /* 0x0000000000037802 */ /* 0x008fe20000000f00 */
[----:B------:R-:W-:Y:S02]  /*7580*/  HFMA2 R12, -RZ, RZ, 0, 5.9604644775390625e-08 ;  /* 0x00000001ff0c7431 */ /* 0x000fe400000001ff */
[----:B------:R-:W-:Y:S02]  /*7590*/  IMAD.MOV.U32 R8, RZ, RZ, 0x192 ;  /* 0x00000192ff087424 */ /* 0x000fe400078e00ff */
[----:B------:R-:W-:Y:S01]  /*75a0*/  IMAD.MOV.U32 R13, RZ, RZ, RZ ;  /* 0x000000ffff0d7224 */ /* 0x000fe200078e00ff */
[----:B------:R-:W3:Y:S01]  /*75b0*/  LDCU.64 UR6, c[0x4][0x78] ;  /* 0x01000f00ff0677ac */ /* 0x000ee20008000a00 */
[----:B------:R-:W2:Y:S01]  /*75c0*/  LDC.64 R2, c[0x4][R3] ;  /* 0x0100000003027b82 */ /* 0x000ea20000000a00 */
[----:B------:R-:W5:Y:S01]  /*75d0*/  LDCU.64 UR4, c[0x4][0x10] ;  /* 0x01000200ff0477ac */ /* 0x000f620008000a00 */
[----:B-1----:R-:W-:Y:S01]  /*75e0*/  MOV R5, UR9 ;  /* 0x0000000900057c02 */ /* 0x002fe20008000f00 */
[----:B------:R-:W-:Y:S01]  /*75f0*/  IMAD.U32 R4, RZ, RZ, UR8 ;  /* 0x00000008ff047e24 */ /* 0x000fe2000f8e00ff */
[----:B---3--:R-:W-:Y:S01]  /*7600*/  MOV R7, UR7 ;  /* 0x0000000700077c02 */ /* 0x008fe20008000f00 */
[----:B------:R-:W-:Y:S01]  /*7610*/  IMAD.U32 R6, RZ, RZ, UR6 ;  /* 0x00000006ff067e24 */ /* 0x000fe2000f8e00ff */
[----:B-----5:R-:W-:Y:S01]  /*7620*/  MOV R11, UR5 ;  /* 0x00000005000b7c02 */ /* 0x020fe20008000f00 */
[----:B------:R-:W-:Y:S02]  /*7630*/  IMAD.U32 R10, RZ, RZ, UR4 ;  /* 0x00000004ff0a7e24 */ /* 0x000fe4000f8e00ff */
[----:B------:R-:W-:Y:S07]  /*7640*/  LEPC R20, `(.L_x_130) ;  /* 0x000000001014794e */ /* 0x000fee0000000000 */
[----:B--2-4-:R-:W-:Y:S05]  /*7650*/  CALL.ABS.NOINC R2 ;  /* 0x0000000002007343 */ /* 0x014fea0003c00000 */
.L_x_130:
[----:B---34-:R-:W-:Y:S01]  /*7660*/  LOP3.LUT R3, R44, 0xffffe000, RZ, 0xc0, !PT ;  /* 0xffffe0002c037812 */ /* 0x018fe200078ec0ff */
[----:B------:R-:W-:Y:S05]  /*7670*/  WARPSYNC.ALL ;  /* 0x0000000000007948 */ /* 0x000fea0003800000 */
[----:B------:R-:W-:Y:S01]  /*7680*/  R2UR UR4, R25 ;  /* 0x00000000190472ca */ /* 0x000fe200000e0000 */
[----:B------:R-:W1:Y:S01]  /*7690*/  S2R R74, SR_CgaCtaId ;  /* 0x00000000004a7919 */ /* 0x000e620000008800 */
[----:B------:R-:W-:Y:S01]  /*76a0*/  LOP3.LUT R20, R40, 0xffffe000, RZ, 0xc0, !PT ;  /* 0xffffe00028147812 */ /* 0x000fe200078ec0ff */
[----:B------:R-:W-:Y:S01]  /*76b0*/  BSSY.RECONVERGENT B0, `(.L_x_131) ;  /* 0x000005e000007945 */ /* 0x000fe20003800200 */
[----:B------:R-:W-:Y:S02]  /*76c0*/  ISETP.NE.AND P6, PT, R69, RZ, PT ;  /* 0x000000ff4500720c */ /* 0x000fe40003fc5270 */
[----:B------:R-:W-:Y:S07]  /*76d0*/  ISETP.NE.AND P0, PT, R68, RZ, PT ;  /* 0x000000ff4400720c */ /* 0x000fee0003f05270 */
[----:B------:R-:W3:Y:S02]  /*76e0*/  LDTM.x16 R4, tmem[UR4+0x10] ;  /* 0x00001004000479ee */ /* 0x000ee40008240000 */
[C---:B---3--:R-:W-:Y:S01]  /*76f0*/  FMUL R0, R24.reuse, R4 ;  /* 0x0000000418007220 */ /* 0x048fe20000400000 */
[----:B------:R-:W-:Y:S01]  /*7700*/  LOP3.LUT R4, R45, 0xffffe000, RZ, 0xc0, !PT ;  /* 0xffffe0002d047812 */ /* 0x000fe200078ec0ff */
[C---:B------:R-:W-:Y:S01]  /*7710*/  FMUL R2, R24.reuse, R5 ;  /* 0x0000000518027220 */ /* 0x040fe20000400000 */
[----:B------:R-:W-:Y:S01]  /*7720*/  FMUL R5, R24, R12 ;  /* 0x0000000c18057220 */ /* 0x000fe20000400000 */
[C---:B------:R-:W-:Y:S01]  /*7730*/  FFMA R28, R27.reuse, R3, R0 ;  /* 0x000000031b1c7223 */ /* 0x040fe20000000000 */
[----:B------:R-:W-:Y:S01]  /*7740*/  LOP3.LUT R3, R46, 0xffffe000, RZ, 0xc0, !PT ;  /* 0xffffe0002e037812 */ /* 0x000fe200078ec0ff */
[----:B------:R-:W-:Y:S01]  /*7750*/  FFMA R29, R27, R4, R2 ;  /* 0x000000041b1d7223 */ /* 0x000fe20000000002 */
[----:B------:R-:W-:Y:S01]  /*7760*/  LOP3.LUT R4, R47, 0xffffe000, RZ, 0xc0, !PT ;  /* 0xffffe0002f047812 */ /* 0x000fe200078ec0ff */
[C---:B------:R-:W-:Y:S01]  /*7770*/  FMUL R0, R24.reuse, R6 ;  /* 0x0000000618007220 */ /* 0x040fe20000400000 */
[----:B------:R-:W-:Y:S01]  /*7780*/  F2FP.TF32.F32.PACK_B R28, R28 ;  /* 0x0000001cff1c723e */ /* 0x000fe200024050ff */
[C---:B------:R-:W-:Y:S01]  /*7790*/  FMUL R2, R24.reuse, R7 ;  /* 0x0000000718027220 */ /* 0x040fe20000400000 */
[----:B------:R-:W-:Y:S01]  /*77a0*/  F2FP.TF32.F32.PACK_B R29, R29 ;  /* 0x0000001dff1d723e */ /* 0x000fe200024050ff */
[C---:B------:R-:W-:Y:S01]  /*77b0*/  FFMA R30, R27.reuse, R3, R0 ;  /* 0x000000031b1e7223 */ /* 0x040fe20000000000 */
[C---:B------:R-:W-:Y:S01]  /*77c0*/  FMUL R0, R24.reuse, R8 ;  /* 0x0000000818007220 */ /* 0x040fe20000400000 */
[----:B------:R-:W-:Y:S01]  /*77d0*/  FFMA R31, R27, R4, R2 ;  /* 0x000000041b1f7223 */ /* 0x000fe20000000002 */
[C---:B------:R-:W-:Y:S01]  /*77e0*/  FMUL R6, R24.reuse, R13 ;  /* 0x0000000d18067220 */ /* 0x040fe20000400000 */
[----:B------:R-:W-:Y:S01]  /*77f0*/  LOP3.LUT R13, R41, 0xffffe000, RZ, 0xc0, !PT ;  /* 0xffffe000290d7812 */ /* 0x000fe200078ec0ff */
[C---:B------:R-:W-:Y:S01]  /*7800*/  FMUL R2, R24.reuse, R9 ;  /* 0x0000000918027220 */ /* 0x040fe20000400000 */
[----:B------:R-:W-:Y:S01]  /*7810*/  F2FP.TF32.F32.PACK_B R30, R30 ;  /* 0x0000001eff1e723e */ /* 0x000fe200024050ff */
[----:B------:R-:W-:Y:S01]  /*7820*/  FMUL R9, R24, R16 ;  /* 0x0000001018097220 */ /* 0x000fe20000400000 */
[----:B------:R-:W-:Y:S01]  /*7830*/  F2FP.TF32.F32.PACK_B R31, R31 ;  /* 0x0000001fff1f723e */ /* 0x000fe200024050ff */
[----:B------:R-:W-:Y:S01]  /*7840*/  FFMA R16, R27, R20, R0 ;  /* 0x000000141b107223 */ /* 0x000fe20000000000 */
[----:B------:R-:W-:Y:S01]  /*7850*/  LOP3.LUT R0, R42, 0xffffe000, RZ, 0xc0, !PT ;  /* 0xffffe0002a007812 */ /* 0x000fe200078ec0ff */
[C---:B------:R-:W-:Y:S01]  /*7860*/  FMUL R3, R24.reuse, R10 ;  /* 0x0000000a18037220 */ /* 0x040fe20000400000 */
[C---:B------:R-:W-:Y:S01]  /*7870*/  FMUL R7, R24.reuse, R14 ;  /* 0x0000000e18077220 */ /* 0x040fe20000400000 */
[----:B------:R-:W-:Y:S01]  /*7880*/  LOP3.LUT R14, R43, 0xffffe000, RZ, 0xc0, !PT ;  /* 0xffffe0002b0e7812 */ /* 0x000fe200078ec0ff */
[----:B------:R-:W-:Y:S01]  /*7890*/  FMUL R10, R24, R17 ;  /* 0x00000011180a7220 */ /* 0x000fe20000400000 */
[----:B------:R-:W-:Y:S01]  /*78a0*/  F2FP.TF32.F32.PACK_B R16, R16 ;  /* 0x00000010ff10723e */ /* 0x000fe200024050ff */
[----:B------:R-:W-:Y:S01]  /*78b0*/  FFMA R17, R27, R13, R2 ;  /* 0x0000000d1b117223 */ /* 0x000fe20000000002 */
[----:B------:R-:W-:Y:S01]  /*78c0*/  LOP3.LUT R2, R32, 0xffffe000, RZ, 0xc0, !PT ;  /* 0xffffe00020027812 */ /* 0x000fe200078ec0ff */
[----:B------:R-:W-:Y:S01]  /*78d0*/  STS.128 [R66+0x2000], R28 ;  /* 0x0020001c42007388 */ /* 0x000fe20000000c00 */
[----:B------:R-:W-:Y:S01]  /*78e0*/  LOP3.LUT R13, R39, 0xffffe000, RZ, 0xc0, !PT ;  /* 0xffffe000270d7812 */ /* 0x000fe200078ec0ff */
[C---:B------:R-:W-:Y:S01]  /*78f0*/  FMUL R4, R24.reuse, R11 ;  /* 0x0000000b18047220 */ /* 0x040fe20000400000 */
[----:B------:R-:W-:Y:S01]  /*7900*/  F2FP.TF32.F32.PACK_B R17, R17 ;  /* 0x00000011ff11723e */ /* 0x000fe200024050ff */
[C---:B------:R-:W-:Y:S01]  /*7910*/  FMUL R11, R24.reuse, R18 ;  /* 0x00000012180b7220 */ /* 0x040fe20000400000 */
[----:B------:R-:W-:Y:S01]  /*7920*/  FFMA R18, R27, R0, R3 ;  /* 0x000000001b127223 */ /* 0x000fe20000000003 */
[----:B------:R-:W-:Y:S01]  /*7930*/  LOP3.LUT R0, R33, 0xffffe000, RZ, 0xc0, !PT ;  /* 0xffffe00021007812 */ /* 0x000fe200078ec0ff */
[----:B------:R-:W-:Y:S01]  /*7940*/  FMUL R12, R24, R19 ;  /* 0x00000013180c7220 */ /* 0x000fe20000400000 */
[----:B------:R-:W-:Y:S01]  /*7950*/  LOP3.LUT R3, R34, 0xffffe000, RZ, 0xc0, !PT ;  /* 0xffffe00022037812 */ /* 0x000fe200078ec0ff */
[C---:B------:R-:W-:Y:S01]  /*7960*/  FFMA R19, R27.reuse, R14, R4 ;  /* 0x0000000e1b137223 */ /* 0x040fe20000000004 */
[----:B------:R-:W-:Y:S01]  /*7970*/  FFMA R4, R27, R2, R5 ;  /* 0x000000021b047223 */ /* 0x000fe20000000005 */
[----:B------:R-:W-:Y:S01]  /*7980*/  LOP3.LUT R2, R35, 0xffffe000, RZ, 0xc0, !PT ;  /* 0xffffe00023027812 */ /* 0x000fe200078ec0ff */
[----:B------:R-:W-:Y:S01]  /*7990*/  FMUL R8, R24, R15 ;  /* 0x0000000f18087220 */ /* 0x000fe20000400000 */
[----:B------:R-:W-:Y:S01]  /*79a0*/  F2FP.TF32.F32.PACK_B R18, R18 ;  /* 0x00000012ff12723e */ /* 0x000fe200024050ff */
[C---:B------:R-:W-:Y:S01]  /*79b0*/  FFMA R5, R27.reuse, R0, R6 ;  /* 0x000000001b057223 */ /* 0x040fe20000000006 */
[----:B------:R-:W-:Y:S01]  /*79c0*/  F2FP.TF32.F32.PACK_B R19, R19 ;  /* 0x00000013ff13723e */ /* 0x000fe200024050ff */
[C---:B------:R-:W-:Y:S01]  /*79d0*/  FFMA R6, R27.reuse, R3, R7 ;  /* 0x000000031b067223 */ /* 0x040fe20000000007 */
[----:B------:R-:W-:Y:S01]  /*79e0*/  FFMA R7, R27, R2, R8 ;  /* 0x000000021b077223 */ /* 0x000fe20000000008 */
[----:B------:R-:W-:Y:S02]  /*79f0*/  LOP3.LUT R0, R36, 0xffffe000, RZ, 0xc0, !PT ;  /* 0xffffe00024007812 */ /* 0x000fe400078ec0ff */
[----:B------:R-:W-:Y:S01]  /*7a00*/  STS.128 [R65+0x2010], R16 ;  /* 0x0020101041007388 */ /* 0x000fe20000000c00 */
[----:B------:R-:W-:Y:S02]  /*7a10*/  LOP3.LUT R2, R37, 0xffffe000, RZ, 0xc0, !PT ;  /* 0xffffe00025027812 */ /* 0x000fe400078ec0ff */
[----:B------:R-:W-:Y:S01]  /*7a20*/  LOP3.LUT R3, R38, 0xffffe000, RZ, 0xc0, !PT ;  /* 0xffffe00026037812 */ /* 0x000fe200078ec0ff */
[C---:B------:R-:W-:Y:S01]  /*7a30*/  FFMA R8, R27.reuse, R0, R9 ;  /* 0x000000001b087223 */ /* 0x040fe20000000009 */
[----:B------:R-:W-:Y:S01]  /*7a40*/  F2FP.TF32.F32.PACK_B R4, R4 ;  /* 0x00000004ff04723e */ /* 0x000fe200024050ff */
[C---:B------:R-:W-:Y:S01]  /*7a50*/  FFMA R9, R27.reuse, R2, R10 ;  /* 0x000000021b097223 */ /* 0x040fe2000000000a */
[----:B------:R-:W-:Y:S01]  /*7a60*/  F2FP.TF32.F32.PACK_B R5, R5 ;  /* 0x00000005ff05723e */ /* 0x000fe200024050ff */
[C---:B------:R-:W-:Y:S01]  /*7a70*/  FFMA R10, R27.reuse, R3, R11 ;  /* 0x000000031b0a7223 */ /* 0x040fe2000000000b */
[----:B------:R-:W-:Y:S01]  /*7a80*/  F2FP.TF32.F32.PACK_B R6, R6 ;  /* 0x00000006ff06723e */ /* 0x000fe200024050ff */
[----:B------:R-:W-:Y:S01]  /*7a90*/  FFMA R11, R27, R13, R12 ;  /* 0x0000000d1b0b7223 */ /* 0x000fe2000000000c */
[----:B------:R-:W-:Y:S01]  /*7aa0*/  F2FP.TF32.F32.PACK_B R7, R7 ;  /* 0x00000007ff07723e */ /* 0x000fe200024050ff */
[----:B------:R-:W-:Y:S01]  /*7ab0*/  IMAD.U32 R0, RZ, RZ, UR46 ;  /* 0x0000002eff007e24 */ /* 0x000fe2000f8e00ff */
[----:B------:R-:W-:Y:S02]  /*7ac0*/  F2FP.TF32.F32.PACK_B R8, R8 ;  /* 0x00000008ff08723e */ /* 0x000fe400024050ff */
[----:B------:R-:W-:Y:S01]  /*7ad0*/  F2FP.TF32.F32.PACK_B R9, R9 ;  /* 0x00000009ff09723e */ /* 0x000fe200024050ff */
[----:B------:R3:W-:Y:S01]  /*7ae0*/  STS.128 [R64+0x2020], R4 ;  /* 0x0020200440007388 */ /* 0x0007e20000000c00 */
[----:B------:R-:W-:Y:S02]  /*7af0*/  F2FP.TF32.F32.PACK_B R10, R10 ;  /* 0x0000000aff0a723e */ /* 0x000fe400024050ff */
[----:B------:R-:W-:Y:S02]  /*7b00*/  F2FP.TF32.F32.PACK_B R11, R11 ;  /* 0x0000000bff0b723e */ /* 0x000fe400024050ff */
[----:B------:R-:W-:Y:S02]  /*7b10*/  @P6 LEA R0, R0, UR44, 0x3 ;  /* 0x0000002c00006c11 */ /* 0x000fe4000f8e18ff */
[----:B------:R-:W-:Y:S01]  /*7b20*/  @P6 SHF.L.U32 R2, R63, 0x1f, RZ ;  /* 0x0000001f3f026819 */ /* 0x000fe200000006ff */
[----:B------:R4:W-:Y:S02]  /*7b30*/  STS.128 [R60+0x2030], R8 ;  /* 0x002030083c007388 */ /* 0x0009e40000000c00 */
[----:B------:R-:W-:Y:S05]  /*7b40*/  @P6 VIADD R0, R0, 0xb0 ;  /* 0x000000b000006836 */ /* 0x000fea0000000000 */
[----:B-1----:R-:W-:Y:S01]  /*7b50*/  @P6 PRMT R0, R74, 0x654, R0 ;  /* 0x000006544a006816 */ /* 0x002fe20000000000 */
[----:B------:R-:W-:Y:S01]  /*7b60*/  @!PT LDS RZ, [RZ] ;  /* 0x00000000fffff984 */ /* 0x000fe20000000800 */
[----:B------:R-:W-:Y:S01]  /*7b70*/  @!PT LDS RZ, [RZ] ;  /* 0x00000000fffff984 */ /* 0x000fe20000000800 */
[----:B------:R-:W-:Y:S01]  /*7b80*/  @!PT LDS RZ, [RZ] ;  /* 0x00000000fffff984 */ /* 0x000fe20000000800 */
[----:B------:R-:W-:Y:S01]  /*7b90*/  @!PT LDS RZ, [RZ] ;  /* 0x00000000fffff984 */ /* 0x000fe20000000800 */
[----:B------:R1:W-:Y:S06]  /*7ba0*/  MEMBAR.ALL.CTA ;  /* 0x0000000000007992 */ /* 0x0003ec0000008000 */
[----:B-1----:R-:W1:Y:S01]  /*7bb0*/  FENCE.VIEW.ASYNC.S ;  /* 0x00000000000073c6 */ /* 0x002e620000000000 */
[----:B---3--:R-:W-:Y:S01]  /*7bc0*/  LEA R6, R71, UR44, 0x3 ;  /* 0x0000002c47067c11 */ /* 0x008fe2000f8e18ff */
[----:B-1----:R-:W-:Y:S06]  /*7bd0*/  BAR.SYNC.DEFER_BLOCKING 0x1, 0x80 ;  /* 0x0042000000007b1d */ /* 0x002fec0000010000 */
[----:B------:R-:W-:Y:S05]  /*7be0*/  @P0 BRA `(.L_x_132) ;  /* 0x0000000000280947 */ /* 0x000fea0003800000 */
[----:B------:R-:W1:Y:S01]  /*7bf0*/  LDCU.64 UR6, c[0x0][0x348] ;  /* 0x00006900ff0677ac */ /* 0x000e620008000a00 */
[----:B------:R-:W-:Y:S02]  /*7c00*/  UIADD3 UR9, UPT, UPT, UR49, 0x10, URZ ;  /* 0x0000001031097890 */ /* 0x000fe4000fffe0ff */
[----:B------:R-:W-:Y:S01]  /*7c10*/  UIADD3 UR8, UPT, UPT, UR44, 0x2200, URZ ;  /* 0x000022002c087890 */ /* 0x000fe2000fffe0ff */
[----:B------:R-:W-:Y:S01]  /*7c20*/  UMOV UR10, UR50 ;  /* 0x00000032000a7c82 */ /* 0x000fe20008000000 */
[----:B------:R-:W-:Y:S01]  /*7c30*/  UMOV UR11, UR36 ;  /* 0x00000024000b7c82 */ /* 0x000fe20008000000 */
[----:B-1----:R-:W-:Y:S04]  /*7c40*/  UIADD3 UR4, UP0, UPT, UR6, 0x680, URZ ;  /* 0x0000068006047890 */ /* 0x002fe8000ff1e0ff */
[----:B------:R-:W-:Y:S09]  /*7c50*/  UIADD3.X UR5, UPT, UPT, URZ, UR7, URZ, UP0, !UPT ;  /* 0x00000007ff057290 */ /* 0x000ff200087fe4ff */
[----:B------:R1:W-:Y:S01]  /*7c60*/  UTMASTG.3D [UR8], [UR4] ;  /* 0x00000008040073b5 */ /* 0x0003e20008010000 */
[----:B------:R0:W-:Y:S01]  /*7c70*/  UTMACMDFLUSH ;  /* 0x00000000000079b7 */ /* 0x0001e20000000000 */
[----:B-1----:R-:W-:Y:S04]  /*7c80*/  DEPBAR.LE SB0, 0x1 ;  /* 0x000080400000791a */ /* 0x002fe80000000000 */
.L_x_132:
[----:B------:R-:W-:Y:S05]  /*7c90*/  BSYNC.RECONVERGENT B0 ;  /* 0x0000000000007941 */ /* 0x000fea0003800200 */
.L_x_131:
[----:B------:R-:W-:Y:S01]  /*7ca0*/  BAR.SYNC.DEFER_BLOCKING 0x1, 0x80 ;  /* 0x0042000000007b1d */ /* 0x000fe20000010000 */
[----:B------:R-:W-:Y:S04]  /*7cb0*/  UIADD3 UR4, UPT, UPT, UR46, 0x1, URZ ;  /* 0x000000012e047890 */ /* 0x000fe8000fffe0ff */
[----:B------:R-:W-:Y:S04]  /*7cc0*/  UISETP.NE.AND UP0, UPT, UR4, 0x4, UPT ;  /* 0x000000040400788c */ /* 0x000fe8000bf05270 */
[----:B------:R-:W-:Y:S01]  /*7cd0*/  USEL UR45, UR4, URZ, UP0 ;  /* 0x000000ff042d7287 */ /* 0x000fe20008000000 */
[----:B------:R1:W-:Y:S01]  /*7ce0*/  @P6 SYNCS.ARRIVE.TRANS64.RED.A1T0 RZ, [R0+URZ], RZ ;  /* 0x000000ff00ff69a7 */ /* 0x0003e200081004ff */
[----:B------:R-:W-:Y:S01]  /*7cf0*/  BSSY B1, `(.L_x_133) ;  /* 0x0000017000017945 */ /* 0x000fe20003800000 */
[----:B------:R-:W3:Y:S02]  /*7d00*/  @P6 SYNCS.PHASECHK.TRANS64.TRYWAIT P0, [R6+URZ+0x90], R2 ;  /* 0x00009002060065a7 */ /* 0x000ee400080011ff */
[----:B---3--:R-:W-:Y:S01]  /*7d10*/  @P6 SEL R72, RZ, 0x1, !P0 ;  /* 0x00000001ff486807 */ /* 0x008fe20004000000 */
[----:B-1----:R-:W-:Y:S06]  /*7d20*/  @!P6 BRA `(.L_x_134) ;  /* 0x00000000004ce947 */ /* 0x002fec0003800000 */
        /* <DEDUP_REMOVED lines=9> */
[----:B------:R-:W-:Y:S04]  /*7dc0*/  SHF.L.U32 R5, R63, 0x1f, RZ ;  /* 0x0000001f3f057819 */ /* 0x000fe800000006ff */
[----:B------:R-:W1:Y:S02]  /*7dd0*/  SYNCS.PHASECHK.TRANS64.TRYWAIT P0, [R6+URZ+0x90], R5 ;  /* 0x00009005060075a7 */ /* 0x000e6400080011ff */
[----:B-1----:R-:W-:Y:S05]  /*7de0*/  @!P0 BRA `(.L_x_137) ;  /* 0x0000002000bc8947 */ /* 0x002fea0003800000 */
.L_x_136:
[----:B------:R-:W-:Y:S05]  /*7df0*/  BSYNC B0 ;  /* 0x0000000000007941 */ /* 0x000fea0003800000 */
.L_x_135:
[----:B------:R-:W-:Y:S02]  /*7e00*/  ISETP.NE.AND P0, PT, R73, RZ, PT ;  /* 0x000000ff4900720c */ /* 0x000fe40003f05270 */
[----:B------:R-:W-:Y:S11]  /*7e10*/  IADD3 R71, PT, PT, R71, 0x1, RZ ;  /* 0x0000000147477810 */ /* 0x000ff60007ffe0ff */
[----:B------:R3:W1:Y:S04]  /*7e20*/  @P0 LDS.128 R44, [R4] ;  /* 0x00000000042c0984 */ /* 0x0006680000000c00 */
[----:B------:R3:W1:Y:S04]  /*7e30*/  @P0 LDS.128 R40, [R3+0x10] ;  /* 0x0000100003280984 */ /* 0x0006680000000c00 */
[----:B------:R3:W1:Y:S04]  /*7e40*/  @P0 LDS.128 R32, [R2+0x20] ;  /* 0x0000200002200984 */ /* 0x0006680000000c00 */
[----:B------:R3:W1:Y:S02]  /*7e50*/  @P0 LDS.128 R36, [R0+0x30] ;  /* 0x0000300000240984 */ /* 0x0006640000000c00 */
.L_x_134:
[----:B------:R-:W-:Y:S05]  /*7e60*/  BSYNC B1 ;  /* 0x0000000000017941 */ /* 0x000fea0003800000 */
.L_x_133:
[----:B---3--:R-:W-:Y:S05]  /*7e70*/  VIADD R0, R25, 0x20 ;  /* 0x0000002019007836 */ /* 0x008fea0000000000 */
[----:B------:R-:W-:Y:S04]  /*7e80*/  SHF.R.U32.HI R0, RZ, 0x15, R0 ;  /* 0x00000015ff007819 */ /* 0x000fe80000011600 */
[----:B------:R-:W-:Y:S11]  /*7e90*/  LOP3.LUT P0, RZ, R0, 0x3, R53, 0x48, !PT ;  /* 0x0000000300ff7812 */ /* 0x000ff60007804835 */
[----:B------:R-:W-:Y:S02]  /*7ea0*/  @!UPT UIADD3 URZ, UPT, UPT, URZ, URZ, URZ ;  /* 0x000000fffffff290 */ /* 0x000fe4000fffe0ff */
[----:B------:R-:W-:Y:S05]  /*7eb0*/  @!P0 BRA `(.L_x_138) ;  /* 0x0000000000408947 */ /* 0x000fea0003800000 */
[----:B------:R-:W1:Y:S01]  /*7ec0*/  LDCU.64 UR8, c[0x4][0x70] ;  /* 0x01000e00ff0877ac */ /* 0x000e620008000a00 */
[----:B------:R-:W-:Y:S01]  /*7ed0*/  MOV R3, 0x0 ;  /* 0x0000000000037802 */ /* 0x000fe20000000f00 */
[----:B------:R-:W-:Y:S02]  /*7ee0*/  HFMA2 R12, -RZ, RZ, 0, 5.9604644775390625e-08 ;  /* 0x00000001ff0c7431 */ /* 0x000fe400000001ff */
[----:B----4-:R-:W-:Y:S02]  /*7ef0*/  IMAD.MOV.U32 R8, RZ, RZ, 0x192 ;  /* 0x00000192ff087424 */ /* 0x010fe400078e00ff */
[----:B------:R-:W-:Y:S01]  /*7f00*/  IMAD.MOV.U32 R13, RZ, RZ, RZ ;  /* 0x000000ffff0d7224 */ /* 0x000fe200078e00ff */
[----:B------:R-:W3:Y:S01]  /*7f10*/  LDCU.64 UR6, c[0x4][0x78] ;  /* 0x01000f00ff0677ac */ /* 0x000ee20008000a00 */
[----:B------:R-:W4:Y:S01]  /*7f20*/  LDC.64 R2, c[0x4][R3] ;  /* 0x0100000003027b82 */ /* 0x000f220000000a00 */
        /* <DEDUP_REMOVED lines=9> */
.L_x_138:
[----:B-1----:R-:W-:Y:S01]  /*7fc0*/  LOP3.LUT R3, R44, 0xffffe000, RZ, 0xc0, !PT ;  /* 0xffffe0002c037812 */ /* 0x002fe200078ec0ff */
[----:B------:R-:W-:Y:S05]  /*7fd0*/  WARPSYNC.ALL ;  /* 0x0000000000007948 */ /* 0x000fea0003800000 */
[----:B------:R-:W-:Y:S01]  /*7fe0*/  R2UR UR4, R25 ;  /* 0x00000000190472ca */ /* 0x000fe200000e0000 */
[----:B------:R-:W-:Y:S01]  /*7ff0*/  BSSY.RECONVERGENT B0, `(.L_x_139) ;  /* 0x000005f000007945 */ /* 0x000fe20003800200 */
[----:B------:R-:W-:Y:S02]  /*8000*/  LOP3.LUT R20, R40, 0xffffe000, RZ, 0xc0, !PT ;  /* 0xffffe00028147812 */ /* 0x000fe400078ec0ff */
[----:B------:R-:W-:Y:S02]  /*8010*/  LOP3.LUT R21, R41, 0xffffe000, RZ, 0xc0, !PT ;  /* 0xffffe00029157812 */ /* 0x000fe400078ec0ff */
[----:B------:R-:W-:Y:S02]  /*8020*/  LOP3.LUT R26, R42, 0xffffe000, RZ, 0xc0, !PT ;  /* 0xffffe0002a1a7812 */ /* 0x000fe400078ec0ff */
[----:B------:R-:W-:Y:S02]  /*8030*/  ISETP.NE.AND P6, PT, R69, RZ, PT ;  /* 0x000000ff4500720c */ /* 0x000fe40003fc5270 */
[----:B------:R-:W-:Y:S03]  /*8040*/  ISETP.NE.AND P0, PT, R68, RZ, PT ;  /* 0x000000ff4400720c */ /* 0x000fe60003f05270 */
[----:B----4-:R-:W1:Y:S02]  /*8050*/  LDTM.x16 R4, tmem[UR4+0x20] ;  /* 0x00002004000479ee */ /* 0x010e640008240000 */
[C---:B-1----:R-:W-:Y:S01]  /*8060*/  FMUL R0, R24.reuse, R4 ;  /* 0x0000000418007220 */ /* 0x042fe20000400000 */
        /* <DEDUP_REMOVED lines=13> */
[C---:B------:R-:W-:Y:S01]  /*8140*/  FFMA R31, R27.reuse, R4, R2 ;  /* 0x000000041b1f7223 */ /* 0x040fe20000000002 */
[C---:B------:R-:W-:Y:S01]  /*8150*/  FMUL R2, R24.reuse, R9 ;  /* 0x0000000918027220 */ /* 0x040fe20000400000 */
[C---:B------:R-:W-:Y:S01]  /*8160*/  FMUL R9, R24.reuse, R16 ;  /* 0x0000001018097220 */ /* 0x040fe20000400000 */
[----:B------:R-:W-:Y:S01]  /*8170*/  F2FP.TF32.F32.PACK_B R30, R30 ;  /* 0x0000001eff1e723e */ /* 0x000fe200024050ff */
[----:B------:R-:W-:Y:S01]  /*8180*/  FFMA R16, R27, R20, R0 ;  /* 0x000000141b107223 */ /* 0x000fe20000000000 */
[----:B------:R-:W-:Y:S01]  /*8190*/  LOP3.LUT R0, R43, 0xffffe000, RZ, 0xc0, !PT ;  /* 0xffffe0002b007812 */ /* 0x000fe200078ec0ff */
[C---:B------:R-:W-:Y:S01]  /*81a0*/  FMUL R3, R24.reuse, R10 ;  /* 0x0000000a18037220 */ /* 0x040fe20000400000 */
[----:B------:R-:W-:Y:S01]  /*81b0*/  F2FP.TF32.F32.PACK_B R31, R31 ;  /* 0x0000001fff1f723e */ /* 0x000fe200024050ff */
[C---:B------:R-:W-:Y:S01]  /*81c0*/  FMUL R4, R24.reuse, R11 ;  /* 0x0000000b18047220 */ /* 0x040fe20000400000 */
[----:B------:R-:W-:Y:S01]  /*81d0*/  F2FP.TF32.F32.PACK_B R16, R16 ;  /* 0x00000010ff10723e */ /* 0x000fe200024050ff */
[----:B------:R-:W-:Y:S01]  /*81e0*/  FMUL R10, R24, R17 ;  /* 0x00000011180a7220 */ /* 0x000fe20000400000 */
[C---:B------:R-:W-:Y:S01]  /*81f0*/  FFMA R17, R27.reuse, R21, R2 ;  /* 0x000000151b117223 */ /* 0x040fe20000000002 */
[----:B------:R-:W-:Y:S01]  /*8200*/  LOP3.LUT R2, R32, 0xffffe000, RZ, 0xc0, !PT ;  /* 0xffffe00020027812 */ /* 0x000fe200078ec0ff */
[----:B------:R1:W-:Y:S01]  /*8210*/  STS.128 [R66+0x4000], R28 ;  /* 0x0040001c42007388 */ /* 0x0003e20000000c00 */
[C---:B------:R-:W-:Y:S01]  /*8220*/  FMUL R11, R24.reuse, R18 ;  /* 0x00000012180b7220 */ /* 0x040fe20000400000 */
[----:B------:R-:W-:Y:S01]  /*8230*/  FFMA R18, R27, R26, R3 ;  /* 0x0000001a1b127223 */ /* 0x000fe20000000003 */
[----:B------:R-:W-:Y:S01]  /*8240*/  LOP3.LUT R3, R33, 0xffffe000, RZ, 0xc0, !PT ;  /* 0xffffe00021037812 */ /* 0x000fe200078ec0ff */
[C---:B------:R-:W-:Y:S01]  /*8250*/  FMUL R12, R24.reuse, R19 ;  /* 0x00000013180c7220 */ /* 0x040fe20000400000 */
[----:B------:R-:W-:Y:S01]  /*8260*/  F2FP.TF32.F32.PACK_B R17, R17 ;  /* 0x00000011ff11723e */ /* 0x000fe200024050ff */
[----:B------:R-:W-:Y:S01]  /*8270*/  FFMA R19, R27, R0, R4 ;  /* 0x000000001b137223 */ /* 0x000fe20000000004 */
[----:B------:R-:W-:Y:S01]  /*8280*/  F2FP.TF32.F32.PACK_B R18, R18 ;  /* 0x00000012ff12723e */ /* 0x000fe200024050ff */
[----:B------:R-:W-:Y:S01]  /*8290*/  FMUL R6, R24, R13 ;  /* 0x0000000d18067220 */ /* 0x000fe20000400000 */
[----:B------:R-:W-:Y:S01]  /*82a0*/  LOP3.LUT R13, R34, 0xffffe000, RZ, 0xc0, !PT ;  /* 0xffffe000220d7812 */ /* 0x000fe200078ec0ff */
[C---:B------:R-:W-:Y:S01]  /*82b0*/  FMUL R7, R24.reuse, R14 ;  /* 0x0000000e18077220 */ /* 0x040fe20000400000 */
[----:B------:R-:W-:Y:S01]  /*82c0*/  LOP3.LUT R14, R35, 0xffffe000, RZ, 0xc0, !PT ;  /* 0xffffe000230e7812 */ /* 0x000fe200078ec0ff */
[----:B------:R-:W-:Y:S01]  /*82d0*/  FMUL R8, R24, R15 ;  /* 0x0000000f18087220 */ /* 0x000fe20000400000 */
[----:B------:R-:W-:Y:S01]  /*82e0*/  F2FP.TF32.F32.PACK_B R19, R19 ;  /* 0x00000013ff13723e */ /* 0x000fe200024050ff */
[C---:B------:R-:W-:Y:S01]  /*82f0*/  FFMA R4, R27.reuse, R2, R5 ;  /* 0x000000021b047223 */ /* 0x040fe20000000005 */
[C---:B------:R-:W-:Y:S01]  /*8300*/  FFMA R5, R27.reuse, R3, R6 ;  /* 0x000000031b057223 */ /* 0x040fe20000000006 */
[C---:B------:R-:W-:Y:S01]  /*8310*/  FFMA R6, R27.reuse, R13, R7 ;  /* 0x0000000d1b067223 */ /* 0x040fe20000000007 */
[----:B------:R-:W-:Y:S01]  /*8320*/  FFMA R7, R27, R14, R8 ;  /* 0x0000000e1b077223 */ /* 0x000fe20000000008 */
[----:B------:R1:W-:Y:S01]  /*8330*/  STS.128 [R65+0x4010], R16 ;  /* 0x0040101041007388 */ /* 0x0003e20000000c00 */
[----:B------:R-:W-:Y:S01]  /*8340*/  LOP3.LUT R0, R36, 0xffffe000, RZ, 0xc0, !PT ;  /* 0xffffe00024007812 */ /* 0x000fe200078ec0ff */
[----:B------:R-:W-:Y:S01]  /*8350*/  IMAD.U32 R14, RZ, RZ, UR45 ;  /* 0x0000002dff0e7e24 */ /* 0x000fe2000f8e00ff */
[----:B------:R-:W-:Y:S02]  /*8360*/  LOP3.LUT R2, R37, 0xffffe000, RZ, 0xc0, !PT ;  /* 0xffffe00025027812 */ /* 0x000fe400078ec0ff */
        /* <DEDUP_REMOVED lines=14> */
[----:B------:R-:W-:Y:S02]  /*8450*/  F2FP.TF32.F32.PACK_B R11, R11 ;  /* 0x0000000bff0b723e */ /* 0x000fe400024050ff */
[----:B------:R-:W-:Y:S02]  /*8460*/  @P6 LEA R14, R14, UR44, 0x3 ;  /* 0x0000002c0e0e6c11 */ /* 0x000fe4000f8e18ff */
[----:B------:R-:W-:Y:S01]  /*8470*/  LEA R0, R71, UR44, 0x3 ;  /* 0x0000002c47007c11 */ /* 0x000fe2000f8e18ff */
[----:B------:R1:W-:Y:S01]  /*8480*/  STS.128 [R60+0x4030], R8 ;  /* 0x004030083c007388 */ /* 0x0003e20000000c00 */
[----:B------:R-:W-:Y:S01]  /*8490*/  @P6 SHF.L.U32 R2, R63, 0x1f, RZ ;  /* 0x0000001f3f026819 */ /* 0x000fe200000006ff */
[----:B------:R-:W-:Y:S05]  /*84a0*/  @P6 VIADD R14, R14, 0xb0 ;  /* 0x000000b00e0e6836 */ /* 0x000fea0000000000 */
[----:B------:R-:W-:Y:S01]  /*84b0*/  @P6 PRMT R14, R74, 0x654, R14 ;  /* 0x000006544a0e6816 */ /* 0x000fe2000000000e */
[----:B------:R-:W-:Y:S01]  /*84c0*/  @!PT LDS RZ, [RZ] ;  /* 0x00000000fffff984 */ /* 0x000fe20000000800 */
[----:B------:R-:W-:Y:S01]  /*84d0*/  @!PT LDS RZ, [RZ] ;  /* 0x00000000fffff984 */ /* 0x000fe20000000800 */
[----:B------:R-:W-:Y:S01]  /*84e0*/  @!PT LDS RZ, [RZ] ;  /* 0x00000000fffff984 */ /* 0x000fe20000000800 */
[----:B------:R-:W-:Y:S01]  /*84f0*/  @!PT LDS RZ, [RZ] ;  /* 0x00000000fffff984 */ /* 0x000fe20000000800 */
[----:B------:R3:W-:Y:S06]  /*8500*/  MEMBAR.ALL.CTA ;  /* 0x0000000000007992 */ /* 0x0007ec0000008000 */
[----:B---3--:R-:W3:Y:S02]  /*8510*/  FENCE.VIEW.ASYNC.S ;  /* 0x00000000000073c6 */ /* 0x008ee40000000000 */
[----:B---3--:R-:W-:Y:S06]  /*8520*/  BAR.SYNC.DEFER_BLOCKING 0x1, 0x80 ;  /* 0x0042000000007b1d */ /* 0x008fec0000010000 */
[----:B------:R-:W-:Y:S05]  /*8530*/  @P0 BRA `(.L_x_140) ;  /* 0x0000000000280947 */ /* 0x000fea0003800000 */
[----:B------:R-:W3:Y:S01]  /*8540*/  LDCU.64 UR6, c[0x0][0x348] ;  /* 0x00006900ff0677ac */ /* 0x000ee20008000a00 */
[----:B------:R-:W-:Y:S02]  /*8550*/  UIADD3 UR9, UPT, UPT, UR49, 0x20, URZ ;  /* 0x0000002031097890 */ /* 0x000fe4000fffe0ff */
[----:B------:R-:W-:Y:S01]  /*8560*/  UIADD3 UR8, UPT, UPT, UR44, 0x4200, URZ ;  /* 0x000042002c087890 */ /* 0x000fe2000fffe0ff */
[----:B------:R-:W-:Y:S01]  /*8570*/  UMOV UR10, UR50 ;  /* 0x00000032000a7c82 */ /* 0x000fe20008000000 */
[----:B------:R-:W-:Y:S01]  /*8580*/  UMOV UR11, UR36 ;  /* 0x00000024000b7c82 */ /* 0x000fe20008000000 */
[----:B---3--:R-:W-:Y:S04]  /*8590*/  UIADD3 UR4, UP0, UPT, UR6, 0x680, URZ ;  /* 0x0000068006047890 */ /* 0x008fe8000ff1e0ff */
[----:B------:R-:W-:Y:S09]  /*85a0*/  UIADD3.X UR5, UPT, UPT, URZ, UR7, URZ, UP0, !UPT ;  /* 0x00000007ff057290 */ /* 0x000ff200087fe4ff */
[----:B------:R3:W-:Y:S01]  /*85b0*/  UTMASTG.3D [UR8], [UR4] ;  /* 0x00000008040073b5 */ /* 0x0007e20008010000 */
[----:B------:R0:W-:Y:S01]  /*85c0*/  UTMACMDFLUSH ;  /* 0x00000000000079b7 */ /* 0x0001e20000000000 */
[----:B---3--:R-:W-:Y:S04]  /*85d0*/  DEPBAR.LE SB0, 0x1 ;  /* 0x000080400000791a */ /* 0x008fe80000000000 */
.L_x_140:
[----:B------:R-:W-:Y:S05]  /*85e0*/  BSYNC.RECONVERGENT B0 ;  /* 0x0000000000007941 */ /* 0x000fea0003800200 */
.L_x_139:
[----:B------:R-:W-:Y:S01]  /*85f0*/  BAR.SYNC.DEFER_BLOCKING 0x1, 0x80 ;  /* 0x0042000000007b1d */ /* 0x000fe20000010000 */
[----:B------:R-:W-:Y:S04]  /*8600*/  UIADD3 UR4, UPT, UPT, UR45, 0x1, URZ ;  /* 0x000000012d047890 */ /* 0x000fe8000fffe0ff */
[----:B------:R-:W-:Y:S04]  /*8610*/  UISETP.NE.AND UP0, UPT, UR4, 0x4, UPT ;  /* 0x000000040400788c */ /* 0x000fe8000bf05270 */
[----:B------:R-:W-:Y:S01]  /*8620*/  USEL UR46, UR4, URZ, UP0 ;  /* 0x000000ff042e7287 */ /* 0x000fe20008000000 */
[----:B------:R3:W-:Y:S01]  /*8630*/  @P6 SYNCS.ARRIVE.TRANS64.RED.A1T0 RZ, [R14+URZ], RZ ;  /* 0x000000ff0eff69a7 */ /* 0x0007e200081004ff */
[----:B------:R-:W-:Y:S01]  /*8640*/  BSSY B1, `(.L_x_141) ;  /* 0x0000017000017945 */ /* 0x000fe20003800000 */
[----:B------:R-:W4:Y:S02]  /*8650*/  @P6 SYNCS.PHASECHK.TRANS64.TRYWAIT P0, [R0+URZ+0x90], R2 ;  /* 0x00009002000065a7 */ /* 0x000f2400080011ff */
[----:B----4-:R-:W-:Y:S01]  /*8660*/  @P6 SEL R72, RZ, 0x1, !P0 ;  /* 0x00000001ff486807 */ /* 0x010fe20004000000 */
[----:B---3--:R-:W-:Y:S06]  /*8670*/  @!P6 BRA `(.L_x_142) ;  /* 0x00000000004ce947 */ /* 0x008fec0003800000 */
[----:B------:R-:W-:Y:S01]  /*8680*/  ISETP.NE.AND P0, PT, R72, RZ, PT ;  /* 0x000000ff4800720c */ /* 0x000fe20003f05270 */
[----:B------:R-:W-:Y:S01]  /*8690*/  BSSY B0, `(.L_x_143) ;  /* 0x000000b000007945 */ /* 0x000fe20003800000 */
[----:B------:R-:W-:Y:S11]  /*86a0*/  ISETP.NE.AND P1, PT, R73, RZ, PT ;  /* 0x000000ff4900720c */ /* 0x000ff60003f25270 */
[----:B------:R-:W-:Y:S02]  /*86b0*/  @!UPT UIADD3 URZ, UPT, UPT, URZ, URZ, URZ ;  /* 0x000000fffffff290 */ /* 0x000fe4000fffe0ff */
[C---:B-1----:R-:W-:Y:S01]  /*86c0*/  @P1 IMAD R4, R71.reuse, 0x2000, R66 ;  /* 0x0000200047041824 */ /* 0x042fe200078e0242 */
[C---:B------:R-:W-:Y:S01]  /*86d0*/  @P1 LEA R2, R71.reuse, R64, 0xd ;  /* 0x0000004047021211 */ /* 0x040fe200078e68ff */
[C---:B------:R-:W-:Y:S02]  /*86e0*/  @P1 IMAD R3, R71.reuse, 0x2000, R65 ;  /* 0x0000200047031824 */ /* 0x040fe400078e0241 */
[----:B------:R-:W-:Y:S01]  /*86f0*/  @P1 IMAD R71, R71, 0x2000, R60 ;  /* 0x0000200047471824 */ /* 0x000fe200078e023c */
[----:B------:R-:W-:Y:S06]  /*8700*/  @P0 BRA `(.L_x_144) ;  /* 0x00000000000c0947 */ /* 0x000fec0003800000 */
[----:B------:R-:W-:Y:S04]  /*8710*/  SHF.L.U32 R5, R63, 0x1f, RZ ;  /* 0x0000001f3f057819 */ /* 0x000fe800000006ff */
[----:B------:R-:W1:Y:S02]  /*8720*/  SYNCS.PHASECHK.TRANS64.TRYWAIT P0, [R0+URZ+0x90], R5 ;  /* 0x00009005000075a7 */ /* 0x000e6400080011ff */
[----:B-1----:R-:W-:Y:S05]  /*8730*/  @!P0 BRA `(.L_x_145) ;  /* 0x00000018007c8947 */ /* 0x002fea0003800000 */
.L_x_144:
[----:B------:R-:W-:Y:S05]  /*8740*/  BSYNC B0 ;  /* 0x0000000000007941 */ /* 0x000fea0003800000 */
.L_x_143:
[----:B------:R-:W-:Y:S11]  /*8750*/  ISETP.NE.AND P0, PT, R73, RZ, PT ;  /* 0x000000ff4900720c */ /* 0x000ff60003f05270 */
[----:B------:R-:W-:Y:S02]  /*8760*/  @!UPT UIADD3 URZ, UPT, UPT, URZ, URZ, URZ ;  /* 0x000000fffffff290 */ /* 0x000fe4000fffe0ff */
[----:B------:R3:W4:Y:S04]  /*8770*/  @P0 LDS.128 R44, [R4] ;  /* 0x00000000042c0984 */ /* 0x0007280000000c00 */
[----:B------:R3:W1:Y:S04]  /*8780*/  @P0 LDS.128 R40, [R3+0x10] ;  /* 0x0000100003280984 */ /* 0x0006680000000c00 */
[----:B------:R3:W1:Y:S04]  /*8790*/  @P0 LDS.128 R32, [R2+0x20] ;  /* 0x0000200002200984 */ /* 0x0006680000000c00 */
[----:B------:R3:W1:Y:S02]  /*87a0*/  @P0 LDS.128 R36, [R71+0x30] ;  /* 0x0000300047240984 */ /* 0x0006640000000c00 */
.L_x_142:
[----:B------:R-:W-:Y:S05]  /*87b0*/  BSYNC B1 ;  /* 0x0000000000017941 */ /* 0x000fea0003800000 */
.L_x_141:
        /* <DEDUP_REMOVED lines=21> */
.L_x_146:
[----:B------:R-:W-:Y:S01]  /*8910*/  ISETP.NE.AND P0, PT, R68, RZ, PT ;  /* 0x000000ff4400720c */ /* 0x000fe20003f05270 */
[----:B------:R-:W-:Y:S05]  /*8920*/  WARPSYNC.ALL ;  /* 0x0000000000007948 */ /* 0x000fea0003800000 */
[----:B------:R-:W-:Y:S01]  /*8930*/  R2UR UR4, R25 ;  /* 0x00000000190472ca */ /* 0x000fe200000e0000 */
[----:B------:R-:W-:Y:S01]  /*8940*/  VIADD R70, R70, 0x120 ;  /* 0x0000012046467836 */ /* 0x000fe20000000000 */
[----:B----4-:R-:W-:Y:S01]  /*8950*/  LOP3.LUT R0, R44, 0xffffe000, RZ, 0xc0, !PT ;  /* 0xffffe0002c007812 */ /* 0x010fe200078ec0ff */
[----:B------:R-:W-:Y:S01]  /*8960*/  BSSY.RECONVERGENT B0, `(.L_x_147) ;  /* 0x000005a000007945 */ /* 0x000fe20003800200 */
[----:B---3--:R-:W-:Y:S02]  /*8970*/  LOP3.LUT R2, R45, 0xffffe000, RZ, 0xc0, !PT ;  /* 0xffffe0002d027812 */ /* 0x008fe400078ec0ff */
[----:B------:R-:W-:Y:S02]  /*8980*/  LOP3.LUT R3, R46, 0xffffe000, RZ, 0xc0, !PT ;  /* 0xffffe0002e037812 */ /* 0x000fe400078ec0ff */
[----:B------:R-:W-:Y:S02]  /*8990*/  LOP3.LUT R20, R47, 0xffffe000, RZ, 0xc0, !PT ;  /* 0xffffe0002f147812 */ /* 0x000fe400078ec0ff */
[----:B------:R-:W-:Y:S02]  /*89a0*/  LOP3.LUT R21, R40, 0xffffe000, RZ, 0xc0, !PT ;  /* 0xffffe00028157812 */ /* 0x000fe400078ec0ff */
[----:B------:R-:W-:Y:S01]  /*89b0*/  LOP3.LUT R25, R41, 0xffffe000, RZ, 0xc0, !PT ;  /* 0xffffe00029197812 */ /* 0x000fe200078ec0ff */
[----:B------:R-:W1:Y:S01]  /*89c0*/  LDTM.x16 R4, tmem[UR4+0x30] ;  /* 0x00003004000479ee */ /* 0x000e620008240000 */
[----:B------:R-:W-:Y:S01]  /*89d0*/  LOP3.LUT R26, R42, 0xffffe000, RZ, 0xc0, !PT ;  /* 0xffffe0002a1a7812 */ /* 0x000fe200078ec0ff */
[----:B------:R-:W-:Y:S01]  /*89e0*/  NOP ;  /* 0x0000000000007918 */ /* 0x000fe20000000000 */
[----:B------:R-:W-:Y:S02]  /*89f0*/  LOP3.LUT R28, R43, 0xffffe000, RZ, 0xc0, !PT ;  /* 0xffffe0002b1c7812 */ /* 0x000fe400078ec0ff */
[----:B------:R-:W-:Y:S02]  /*8a00*/  LOP3.LUT R70, R70, 0xfefffff8, RZ, 0xc0, !PT ;  /* 0xfefffff846467812 */ /* 0x000fe400078ec0ff */
[----:B------:R-:W-:Y:S02]  /*8a10*/  LOP3.LUT R29, R32, 0xffffe000, RZ, 0xc0, !PT ;  /* 0xffffe000201d7812 */ /* 0x000fe400078ec0ff */
[----:B------:R-:W-:Y:S01]  /*8a20*/  LOP3.LUT R30, R33, 0xffffe000, RZ, 0xc0, !PT ;  /* 0xffffe000211e7812 */ /* 0x000fe200078ec0ff */
[----:B-1----:R1:W-:Y:S01]  /*8a30*/  SYNCS.ARRIVE.TRANS64.RED.A1T0 RZ, [R70+URZ], RZ ;  /* 0x000000ff46ff79a7 */ /* 0x0023e200081004ff */
[----:B------:R-:W-:Y:S02]  /*8a40*/  LOP3.LUT R31, R34, 0xffffe000, RZ, 0xc0, !PT ;  /* 0xffffe000221f7812 */ /* 0x000fe400078ec0ff */
[----:B------:R-:W-:Y:S02]  /*8a50*/  LOP3.LUT R32, R35, 0xffffe000, RZ, 0xc0, !PT ;  /* 0xffffe00023207812 */ /* 0x000fe400078ec0ff */
[----:B------:R-:W-:Y:S02]  /*8a60*/  LOP3.LUT R33, R36, 0xffffe000, RZ, 0xc0, !PT ;  /* 0xffffe00024217812 */ /* 0x000fe400078ec0ff */
[----:B------:R-:W-:Y:S02]  /*8a70*/  LOP3.LUT R34, R37, 0xffffe000, RZ, 0xc0, !PT ;  /* 0xffffe00025227812 */ /* 0x000fe400078ec0ff */
[----:B------:R-:W-:Y:S02]  /*8a80*/  LOP3.LUT R35, R38, 0xffffe000, RZ, 0xc0, !PT ;  /* 0xffffe00026237812 */ /* 0x000fe400078ec0ff */
[----:B------:R-:W-:Y:S01]  /*8a90*/  LOP3.LUT R36, R39, 0xffffe000, RZ, 0xc0, !PT ;  /* 0xffffe00027247812 */ /* 0x000fe200078ec0ff */
[C---:B------:R-:W-:Y:S01]  /*8aa0*/  FMUL R4, R24.reuse, R4 ;  /* 0x0000000418047220 */ /* 0x040fe20000400000 */
[C---:B------:R-:W-:Y:S01]  /*8ab0*/  FMUL R5, R24.reuse, R5 ;  /* 0x0000000518057220 */ /* 0x040fe20000400000 */
[C---:B------:R-:W-:Y:S01]  /*8ac0*/  FMUL R6, R24.reuse, R6 ;  /* 0x0000000618067220 */ /* 0x040fe20000400000 */
[C---:B------:R-:W-:Y:S01]  /*8ad0*/  FMUL R7, R24.reuse, R7 ;  /* 0x0000000718077220 */ /* 0x040fe20000400000 */
[C---:B------:R-:W-:Y:S01]  /*8ae0*/  FFMA R4, R27.reuse, R0, R4 ;  /* 0x000000001b047223 */ /* 0x040fe20000000004 */
[C---:B------:R-:W-:Y:S01]  /*8af0*/  FFMA R5, R27.reuse, R2, R5 ;  /* 0x000000021b057223 */ /* 0x040fe20000000005 */
[C---:B------:R-:W-:Y:S01]  /*8b00*/  FFMA R6, R27.reuse, R3, R6 ;  /* 0x000000031b067223 */ /* 0x040fe20000000006 */
[C---:B------:R-:W-:Y:S01]  /*8b10*/  FFMA R7, R27.reuse, R20, R7 ;  /* 0x000000141b077223 */ /* 0x040fe20000000007 */
[C---:B------:R-:W-:Y:S01]  /*8b20*/  FMUL R8, R24.reuse, R8 ;  /* 0x0000000818087220 */ /* 0x040fe20000400000 */
[C---:B------:R-:W-:Y:S01]  /*8b30*/  FMUL R9, R24.reuse, R9 ;  /* 0x0000000918097220 */ /* 0x040fe20000400000 */
[C---:B------:R-:W-:Y:S01]  /*8b40*/  FMUL R10, R24.reuse, R10 ;  /* 0x0000000a180a7220 */ /* 0x040fe20000400000 */
[C---:B------:R-:W-:Y:S01]  /*8b50*/  FMUL R11, R24.reuse, R11 ;  /* 0x0000000b180b7220 */ /* 0x040fe20000400000 */
[----:B------:R-:W-:Y:S01]  /*8b60*/  F2FP.TF32.F32.PACK_B R4, R4 ;  /* 0x00000004ff04723e */ /* 0x000fe200024050ff */
[C---:B------:R-:W-:Y:S01]  /*8b70*/  FFMA R8, R27.reuse, R21, R8 ;  /* 0x000000151b087223 */ /* 0x040fe20000000008 */
[----:B------:R-:W-:Y:S01]  /*8b80*/  F2FP.TF32.F32.PACK_B R5, R5 ;  /* 0x00000005ff05723e */ /* 0x000fe200024050ff */
[C---:B------:R-:W-:Y:S01]  /*8b90*/  FFMA R9, R27.reuse, R25, R9 ;  /* 0x000000191b097223 */ /* 0x040fe20000000009 */
[----:B------:R-:W-:Y:S01]  /*8ba0*/  F2FP.TF32.F32.PACK_B R6, R6 ;  /* 0x00000006ff06723e */ /* 0x000fe200024050ff */
[C---:B------:R-:W-:Y:S01]  /*8bb0*/  FFMA R10, R27.reuse, R26, R10 ;  /* 0x0000001a1b0a7223 */ /* 0x040fe2000000000a */
[----:B------:R-:W-:Y:S01]  /*8bc0*/  F2FP.TF32.F32.PACK_B R7, R7 ;  /* 0x00000007ff07723e */ /* 0x000fe200024050ff */
[C---:B------:R-:W-:Y:S01]  /*8bd0*/  FFMA R11, R27.reuse, R28, R11 ;  /* 0x0000001c1b0b7223 */ /* 0x040fe2000000000b */
[C---:B------:R-:W-:Y:S01]  /*8be0*/  FMUL R12, R24.reuse, R12 ;  /* 0x0000000c180c7220 */ /* 0x040fe20000400000 */
[----:B------:R-:W-:Y:S01]  /*8bf0*/  F2FP.TF32.F32.PACK_B R8, R8 ;  /* 0x00000008ff08723e */ /* 0x000fe200024050ff */
[C---:B------:R-:W-:Y:S01]  /*8c00*/  FMUL R13, R24.reuse, R13 ;  /* 0x0000000d180d7220 */ /* 0x040fe20000400000 */
[----:B------:R1:W-:Y:S01]  /*8c10*/  STS.128 [R66+0x6000], R4 ;  /* 0x0060000442007388 */ /* 0x0003e20000000c00 */
        /* <DEDUP_REMOVED lines=8> */
[C---:B------:R-:W-:Y:S01]  /*8ca0*/  FFMA R15, R27.reuse, R32, R15 ;  /* 0x000000201b0f7223 */ /* 0x040fe2000000000f */
[C---:B------:R-:W-:Y:S01]  /*8cb0*/  FMUL R16, R24.reuse, R16 ;  /* 0x0000001018107220 */ /* 0x040fe20000400000 */
[----:B------:R-:W-:Y:S01]  /*8cc0*/  F2FP.TF32.F32.PACK_B R12, R12 ;  /* 0x0000000cff0c723e */ /* 0x000fe200024050ff */
[----:B------:R1:W-:Y:S01]  /*8cd0*/  STS.128 [R65+0x6010], R8 ;  /* 0x0060100841007388 */ /* 0x0003e20000000c00 */
[C---:B------:R-:W-:Y:S01]  /*8ce0*/  FMUL R17, R24.reuse, R17 ;  /* 0x0000001118117220 */ /* 0x040fe20000400000 */
[C---:B------:R-:W-:Y:S01]  /*8cf0*/  FMUL R18, R24.reuse, R18 ;  /* 0x0000001218127220 */ /* 0x040fe20000400000 */
[----:B------:R-:W-:Y:S01]  /*8d00*/  FMUL R19, R24, R19 ;  /* 0x0000001318137220 */ /* 0x000fe20000400000 */
[----:B------:R-:W-:Y:S01]  /*8d10*/  F2FP.TF32.F32.PACK_B R13, R13 ;  /* 0x0000000dff0d723e */ /* 0x000fe200024050ff */
[C---:B------:R-:W-:Y:S01]  /*8d20*/  FFMA R16, R27.reuse, R33, R16 ;  /* 0x000000211b107223 */ /* 0x040fe20000000010 */
[----:B------:R-:W-:Y:S01]  /*8d30*/  F2FP.TF32.F32.PACK_B R14, R14 ;  /* 0x0000000eff0e723e */ /* 0x000fe200024050ff */
[C---:B------:R-:W-:Y:S01]  /*8d40*/  FFMA R17, R27.reuse, R34, R17 ;  /* 0x000000221b117223 */ /* 0x040fe20000000011 */
[----:B------:R-:W-:Y:S01]  /*8d50*/  F2FP.TF32.F32.PACK_B R15, R15 ;  /* 0x0000000fff0f723e */ /* 0x000fe200024050ff */
[C---:B------:R-:W-:Y:S01]  /*8d60*/  FFMA R18, R27.reuse, R35, R18 ;  /* 0x000000231b127223 */ /* 0x040fe20000000012 */
[----:B------:R-:W-:Y:S01]  /*8d70*/  FFMA R19, R27, R36, R19 ;  /* 0x000000241b137223 */ /* 0x000fe20000000013 */
[----:B------:R-:W-:Y:S02]  /*8d80*/  F2FP.TF32.F32.PACK_B R16, R16 ;  /* 0x00000010ff10723e */ /* 0x000fe400024050ff */
[----:B------:R1:W-:Y:S01]  /*8d90*/  STS.128 [R64+0x6020], R12 ;  /* 0x0060200c40007388 */ /* 0x0003e20000000c00 */
[----:B------:R-:W-:Y:S02]  /*8da0*/  F2FP.TF32.F32.PACK_B R17, R17 ;  /* 0x00000011ff11723e */ /* 0x000fe400024050ff */
        /* <DEDUP_REMOVED lines=21> */
.L_x_148:
[----:B------:R-:W-:Y:S05]  /*8f00*/  BSYNC.RECONVERGENT B0 ;  /* 0x0000000000007941 */ /* 0x000fea0003800200 */
.L_x_147:
[----:B------:R-:W-:Y:S01]  /*8f10*/  BAR.SYNC.DEFER_BLOCKING 0x1, 0x80 ;  /* 0x0042000000007b1d */ /* 0x000fe20000010000 */
[----:B------:R-:W-:Y:S01]  /*8f20*/  UISETP.NE.AND UP0, UPT, UR47, -0x4, UPT ;  /* 0xfffffffc2f00788c */ /* 0x000fe2000bf05270 */
[----:B------:R-:W-:Y:S08]  /*8f30*/  IADD3 R22, PT, PT, R22, 0x1, RZ ;  /* 0x0000000116167810 */ /* 0x000ff00007ffe0ff */
[----:B------:R-:W-:Y:S05]  /*8f40*/  BRA.U !UP0, `(.L_x_149) ;  /* 0x0000000108247547 */ /* 0x000fea000b800000 */
[----:B------:R-:W-:Y:S01]  /*8f50*/  ISETP.NE.AND P0, PT, R69, RZ, PT ;  /* 0x000000ff4500720c */ /* 0x000fe20003f05270 */
[----:B------:R-:W-:Y:S01]  /*8f60*/  IMAD.U32 R0, RZ, RZ, UR46 ;  /* 0x0000002eff007e24 */ /* 0x000fe2000f8e00ff */
[----:B------:R-:W-:Y:S04]  /*8f70*/  UIADD3 UR4, UPT, UPT, UR46, 0x1, URZ ;  /* 0x000000012e047890 */ /* 0x000fe8000fffe0ff */
[----:B------:R-:W-:Y:S04]  /*8f80*/  UISETP.NE.AND UP0, UPT, UR4, 0x4, UPT ;  /* 0x000000040400788c */ /* 0x000fe8000bf05270 */
[----:B------:R-:W-:Y:S03]  /*8f90*/  USEL UR46, UR4, URZ, UP0 ;  /* 0x000000ff042e7287 */ /* 0x000fe60008000000 */
[----:B------:R-:W-:Y:S05]  /*8fa0*/  @P0 LEA R0, R0, UR44, 0x3 ;  /* 0x0000002c00000c11 */ /* 0x000fea000f8e18ff */
[----:B------:R-:W-:Y:S05]  /*8fb0*/  @P0 VIADD R0, R0, 0xb0 ;  /* 0x000000b000000836 */ /* 0x000fea0000000000 */
[----:B------:R-:W-:Y:S04]  /*8fc0*/  @P0 PRMT R0, R74, 0x654, R0 ;  /* 0x000006544a000816 */ /* 0x000fe80000000000 */
[----:B------:R3:W-:Y:S03]  /*8fd0*/  @P0 SYNCS.ARRIVE.TRANS64.RED.A1T0 RZ, [R0+URZ], RZ ;  /* 0x000000ff00ff09a7 */ /* 0x0007e600081004ff */
.L_x_149:
[----:B------:R-:W-:Y:S01]  /*8fe0*/  R2UR UR5, R54 ;  /* 0x00000000360572ca */ /* 0x000fe200000e0000 */
[----:B------:R-:W-:Y:S01]  /*8ff0*/  UISETP.NE.AND UP0, UPT, UR61, URZ, UPT ;  /* 0x000000ff3d00728c */ /* 0x000fe2000bf05270 */
[----:B------:R-:W-:Y:S01]  /*9000*/  R2UR UR4, R55 ;  /* 0x00000000370472ca */ /* 0x000fe200000e0000 */
[----:B------:R-:W-:Y:S01]  /*9010*/  UIADD3 UR47, UPT, UPT, UR47, 0x4, URZ ;  /* 0x000000042f2f7890 */ /* 0x000fe2000fffe0ff */
[----:B------:R-:W-:Y:S01]  /*9020*/  ISETP.NE.AND P0, PT, R59, 0x2, PT ;  /* 0x000000023b00780c */ /* 0x000fe20003f05270 */
[----:B------:R-:W-:Y:S01]  /*9030*/  UMOV UR36, UR60 ;  /* 0x0000003c00247c82 */ /* 0x000fe20008000000 */
[----:B------:R-:W-:Y:S02]  /*9040*/  ISETP.NE.AND P1, PT, R22, 0x4, PT ;  /* 0x000000041600780c */ /* 0x000fe40003f25270 */
[----:B------:R-:W-:Y:S02]  /*9050*/  SEL R2, RZ, 0x1, P0 ;  /* 0x00000001ff027807 */ /* 0x000fe40000000000 */
[----:B---3--:R-:W-:Y:S02]  /*9060*/  SEL R0, RZ, 0x1, P1 ;  /* 0x00000001ff007807 */ /* 0x008fe40000800000 */
[----:B------:R-:W-:Y:S01]  /*9070*/  LOP3.LUT R61, R61, R2, RZ, 0x3c, !PT ;  /* 0x000000023d3d7212 */ /* 0x000fe200078e3cff */
[----:B------:R-:W-:Y:S01]  /*9080*/  UIADD3 UR20, UPT, UPT, UR37, UR5, URZ ;  /* 0x0000000525147290 */ /* 0x000fe2000fffe0ff */
[----:B------:R-:W-:Y:S01]  /*9090*/  LOP3.LUT R62, R62, R0, RZ, 0x3c, !PT ;  /* 0x000000003e3e7212 */ /* 0x000fe200078e3cff */
[----:B------:R-:W-:Y:S01]  /*90a0*/  UIADD3 UR16, UPT, UPT, UR38, UR4, URZ ;  /* 0x0000000426107290 */ /* 0x000fe2000fffe0ff */
[----:B------:R-:W-:Y:S02]  /*90b0*/  SEL R59, R59, RZ, P0 ;  /* 0x000000ff3b3b7207 */ /* 0x000fe40000000000 */
[----:B------:R-:W-:Y:S01]  /*90c0*/  SEL R22, R22, RZ, P1 ;  /* 0x000000ff16167207 */ /* 0x000fe20000800000 */
[----:B------:R-:W-:Y:S08]  /*90d0*/  BRA.U UP0, `(.L_x_150) ;  /* 0xffffffc900f07547 */ /* 0x000ff0000b83ffff */
[----:B------:R-:W-:-:S13]  /*90e0*/  R2UR UR4, R56 ;  /* 0x00000000380472ca */ /* 0x000fda00000e0000 */
[----:B------:R-:W-:-:S09]  /*90f0*/  UISETP.NE.AND UP0, UPT, UR4, URZ, UPT ;  /* 0x000000ff0400728c */ /* 0x000fd2000bf05270 */
[----:B------:R-:W-:Y:S05]  /*9100*/  BRA.U !UP0, `(.L_x_151) ;  /* 0x0000000108487547 */ /* 0x000fea000b800000 */
[----:B------:R-:W3:Y:S02]  /*9110*/  LDCU.64 UR4, c[0x0][0x890] ;  /* 0x00011200ff0477ac */ /* 0x000ee40008000a00 */
[----:B---3--:R-:W-:-:S04]  /*9120*/  UISETP.NE.U32.AND UP0, UPT, UR4, URZ, UPT ;  /* 0x000000ff0400728c */ /* 0x008fc8000bf05070 */
[----:B------:R-:W-:-:S09]  /*9130*/  UISETP.NE.AND.EX UP0, UPT, UR5, URZ, UPT, UP0 ;  /* 0x000000ff0500728c */ /* 0x000fd2000bf05300 */
[----:B------:R-:W-:Y:S05]  /*9140*/  BRA.U UP0, `(.L_x_152) ;  /* 0x00000001000c7547 */ /* 0x000fea000b800000 */
[----:B------:R-:W-:-:S13]  /*9150*/  FSETP.NEU.AND P0, PT, R27, RZ, PT ;  /* 0x000000ff1b00720b */ /* 0x000fda0003f0d000 */
[----:B------:R-:W-:Y:S05]  /*9160*/  @!P0 EXIT ;  /* 0x000000000000894d */ /* 0x000fea0003800000 */
[----:B------:R-:W-:Y:S05]  /*9170*/  BRA `(.L_x_151) ;  /* 0x00000000002c7947 */ /* 0x000fea0003800000 */
.L_x_152:
[----:B------:R-:W-:Y:S01]  /*9180*/  ISETP.NE.AND P0, PT, R58, RZ, PT ;  /* 0x000000ff3a00720c */ /* 0x000fe20003f05270 */
[----:B------:R-:W-:-:S12]  /*9190*/  BSSY.RECONVERGENT B0, `(.L_x_151) ;  /* 0x0000009000007945 */ /* 0x000fd80003800200 */
[----:B------:R-:W-:Y:S05]  /*91a0*/  @P0 BRA `(.L_x_153) ;  /* 0x0000000000140947 */ /* 0x000fea0003800000 */
[----:B------:R-:W3:Y:S02]  /*91b0*/  LDCU.64 UR4, c[0x0][0x888] ;  /* 0x00011100ff0477ac */ /* 0x000ee40008000a00 */
[----:B---3--:R-:W-:-:S04]  /*91c0*/  ISETP.NE.U32.AND P0, PT, RZ, UR4, PT ;  /* 0x00000004ff007c0c */ /* 0x008fc8000bf05070 */
[----:B------:R-:W-:-:S13]  /*91d0*/  ISETP.NE.AND.EX P0, PT, RZ, UR5, PT, P0 ;  /* 0x00000005ff007c0c */ /* 0x000fda000bf05300 */
[----:B------:R-:W-:Y:S05]  /*91e0*/  @!P0 EXIT ;  /* 0x000000000000894d */ /* 0x000fea0003800000 */
[----:B------:R-:W-:Y:S05]  /*91f0*/  BRA `(.L_x_154) ;  /* 0x0000000000087947 */ /* 0x000fea0003800000 */
.L_x_153:
[----:B------:R-:W-:-:S13]  /*9200*/  FSETP.NEU.AND P0, PT, R27, RZ, PT ;  /* 0x000000ff1b00720b */ /* 0x000fda0003f0d000 */
[----:B------:R-:W-:Y:S05]  /*9210*/  @!P0 EXIT ;  /* 0x000000000000894d */ /* 0x000fea0003800000 */
.L_x_154:
[----:B------:R-:W-:Y:S05]  /*9220*/  BSYNC.RECONVERGENT B0 ;  /* 0x0000000000007941 */ /* 0x000fea0003800200 */
.L_x_151:
[----:B------:R-:W3:Y:S01]  /*9230*/  S2UR UR5, SR_CgaCtaId ;  /* 0x00000000000579c3 */ /* 0x000ee20000008800 */
[----:B------:R-:W-:Y:S01]  /*9240*/  ULEA UR4, UR46, UR44, 0x3 ;  /* 0x0000002c2e047291 */ /* 0x000fe2000f8e18ff */
[----:B------:R-:W-:-:S04]  /*9250*/  DEPBAR.LE SB0, 0x0 ;  /* 0x000080000000791a */ /* 0x000fc80000000000 */
[----:B------:R-:W-:-:S04]  /*9260*/  UIADD3 UR4, UPT, UPT, UR4, 0xb0, URZ ;  /* 0x000000b004047890 */ /* 0x000fc8000fffe0ff */
[----:B---3--:R-:W-:-:S09]  /*9270*/  UPRMT UR4, UR5, 0x654, UR4 ;  /* 0x0000065405047896 */ /* 0x008fd20008000004 */
[----:B------:R-:W-:Y:S01]  /*9280*/  SYNCS.ARRIVE.TRANS64.RED.A1T0 RZ, [UR4], RZ ;  /* 0x000000ffffff79a7 */ /* 0x000fe20008100404 */
[----:B------:R-:W-:Y:S05]  /*9290*/  EXIT ;  /* 0x000000000000794d */ /* 0x000fea0003800000 */
.L_x_25:
[----:B-1----:R1:W2:Y:S02]  /*92a0*/  SYNCS.PHASECHK.TRANS64.TRYWAIT P0, [R0+URZ+0x150], R2 ;  /* 0x00015002000075a7 */ /* 0x0022a400080011ff */
[----:B--2---:R-:W-:Y:S05]  /*92b0*/  @!P0 NANOSLEEP.SYNCS 0x989680 ;  /* 0x009896800000895d */ /* 0x004fea0003900000 */
[----:B------:R-:W2:Y:S02]  /*92c0*/  @!P0 SYNCS.PHASECHK.TRANS64 P0, [R0+URZ+0x150], R2 ;  /* 0x00015002000085a7 */ /* 0x000ea400080010ff */
[----:B--2---:R-:W-:Y:S05]  /*92d0*/  @!P0 BRA `(.L_x_25) ;  /* 0xfffffffc00f08947 */ /* 0x004fea000383ffff */
[----:B------:R-:W-:Y:S05]  /*92e0*/  BRA `(.L_x_155) ;  /* 0xffffff8800387947 */ /* 0x000fea000383ffff */
.L_x_28:
[----:B-1----:R-:W-:-:S07]  /*92f0*/  MOV R0, UR33 ;  /* 0x0000002100007c02 */ /* 0x002fce0008000f00 */
.L_x_156:
[----:B-1----:R1:W2:Y:S02]  /*9300*/  SYNCS.PHASECHK.TRANS64.TRYWAIT P0, [R0+URZ+0x48], R3 ;  /* 0x00004803000075a7 */ /* 0x0022a400080011ff */
[----:B--2---:R-:W-:Y:S05]  /*9310*/  @!P0 NANOSLEEP.SYNCS 0x989680 ;  /* 0x009896800000895d */ /* 0x004fea0003900000 */
[----:B------:R-:W2:Y:S02]  /*9320*/  @!P0 SYNCS.PHASECHK.TRANS64 P0, [R0+URZ+0x48], R3 ;  /* 0x00004803000085a7 */ /* 0x000ea400080010ff */
[----:B--2---:R-:W-:Y:S05]  /*9330*/  @!P0 BRA `(.L_x_156) ;  /* 0xfffffffc00f08947 */ /* 0x004fea000383ffff */
[----:B------:R-:W-:Y:S05]  /*9340*/  BRA `(.L_x_27) ;  /* 0xffffff8800887947 */ /* 0x000fea000383ffff */
.L_x_35:
[----:B-1----:R-:W-:-:S07]  /*9350*/  MOV R0, UR17 ;  /* 0x0000001100007c02 */ /* 0x002fce0008000f00 */
.L_x_157:
[----:B-1----:R1:W2:Y:S02]  /*9360*/  SYNCS.PHASECHK.TRANS64.TRYWAIT P0, [R0+URZ+0x48], R3 ;  /* 0x00004803000075a7 */ /* 0x0022a400080011ff */
[----:B--2---:R-:W-:Y:S05]  /*9370*/  @!P0 NANOSLEEP.SYNCS 0x989680 ;  /* 0x009896800000895d */ /* 0x004fea0003900000 */
[----:B------:R-:W2:Y:S02]  /*9380*/  @!P0 SYNCS.PHASECHK.TRANS64 P0, [R0+URZ+0x48], R3 ;  /* 0x00004803000085a7 */ /* 0x000ea400080010ff */
[----:B--2---:R-:W-:Y:S05]  /*9390*/  @!P0 BRA `(.L_x_157) ;  /* 0xfffffffc00f08947 */ /* 0x004fea000383ffff */
[----:B------:R-:W-:Y:S05]  /*93a0*/  BRA `(.L_x_34) ;  /* 0xffffff8c004c7947 */ /* 0x000fea000383ffff */
.L_x_40:
[----:B-1----:R1:W2:Y:S02]  /*93b0*/  SYNCS.PHASECHK.TRANS64.TRYWAIT P0, [R3+URZ+0xe0], R0 ;  /* 0x0000e000030075a7 */ /* 0x0022a400080011ff */
[----:B--2---:R-:W-:Y:S05]  /*93c0*/  @!P0 NANOSLEEP.SYNCS 0x989680 ;  /* 0x009896800000895d */ /* 0x004fea0003900000 */
[----:B------:R-:W2:Y:S02]  /*93d0*/  @!P0 SYNCS.PHASECHK.TRANS64 P0, [R3+URZ+0xe0], R0 ;  /* 0x0000e000030085a7 */ /* 0x000ea400080010ff */
[----:B--2---:R-:W-:Y:S05]  /*93e0*/  @!P0 BRA `(.L_x_40) ;  /* 0xfffffffc00f08947 */ /* 0x004fea000383ffff */
[----:B------:R-:W-:Y:S05]  /*93f0*/  BRA `(.L_x_158) ;  /* 0xffffff8c00f07947 */ /* 0x000fea000383ffff */
.L_x_44:
[----:B------:R-:W-:-:S07]  /*9400*/  MOV R0, UR4 ;  /* 0x0000000400007c02 */ /* 0x000fce0008000f00 */
.L_x_159:
[----:B-1----:R1:W2:Y:S02]  /*9410*/  SYNCS.PHASECHK.TRANS64.TRYWAIT P0, [R0+URZ], R2 ;  /* 0x00000002000075a7 */ /* 0x0022a400080011ff */
[----:B--2---:R-:W-:Y:S05]  /*9420*/  @!P0 NANOSLEEP.SYNCS 0x989680 ;  /* 0x009896800000895d */ /* 0x004fea0003900000 */
[----:B------:R-:W2:Y:S02]  /*9430*/  @!P0 SYNCS.PHASECHK.TRANS64 P0, [R0+URZ], R2 ;  /* 0x00000002000085a7 */ /* 0x000ea400080010ff */
[----:B--2---:R-:W-:Y:S05]  /*9440*/  @!P0 BRA `(.L_x_159) ;  /* 0xfffffffc00f08947 */ /* 0x004fea000383ffff */
[----:B------:R-:W-:Y:S05]  /*9450*/  BRA `(.L_x_160) ;  /* 0xffffff94009c7947 */ /* 0x000fea000383ffff */
.L_x_45:
[----:B------:R-:W-:-:S07]  /*9460*/  MOV R0, UR5 ;  /* 0x0000000500007c02 */ /* 0x000fce0008000f00 */
.L_x_161:
[----:B-1----:R1:W2:Y:S02]  /*9470*/  SYNCS.PHASECHK.TRANS64.TRYWAIT P0, [R0+URZ], R3 ;  /* 0x00000003000075a7 */ /* 0x0022a400080011ff */
[----:B--2---:R-:W-:Y:S05]  /*9480*/  @!P0 NANOSLEEP.SYNCS 0x989680 ;  /* 0x009896800000895d */ /* 0x004fea0003900000 */
[----:B------:R-:W2:Y:S02]  /*9490*/  @!P0 SYNCS.PHASECHK.TRANS64 P0, [R0+URZ], R3 ;  /* 0x00000003000085a7 */ /* 0x000ea400080010ff */
[----:B--2---:R-:W-:Y:S05]  /*94a0*/  @!P0 BRA `(.L_x_161) ;  /* 0xfffffffc00f08947 */ /* 0x004fea000383ffff */
[----:B------:R-:W-:Y:S05]  /*94b0*/  BRA `(.L_x_162) ;  /* 0xffffff9400a87947 */ /* 0x000fea000383ffff */
.L_x_46:
[----:B------:R-:W-:-:S07]  /*94c0*/  MOV R0, UR5 ;  /* 0x0000000500007c02 */ /* 0x000fce0008000f00 */
.L_x_163:
[----:B-1----:R1:W2:Y:S02]  /*94d0*/  SYNCS.PHASECHK.TRANS64.TRYWAIT P0, [R0+URZ], R3 ;  /* 0x00000003000075a7 */ /* 0x0022a400080011ff */
[----:B--2---:R-:W-:Y:S05]  /*94e0*/  @!P0 NANOSLEEP.SYNCS 0x989680 ;  /* 0x009896800000895d */ /* 0x004fea0003900000 */
[----:B------:R-:W2:Y:S02]  /*94f0*/  @!P0 SYNCS.PHASECHK.TRANS64 P0, [R0+URZ], R3 ;  /* 0x00000003000085a7 */ /* 0x000ea400080010ff */
[----:B--2---:R-:W-:Y:S05]  /*9500*/  @!P0 BRA `(.L_x_163) ;  /* 0xfffffffc00f08947 */ /* 0x004fea000383ffff */
[----:B------:R-:W-:Y:S05]  /*9510*/  BRA `(.L_x_164) ;  /* 0xffffff9400b47947 */ /* 0x000fea000383ffff */
.L_x_47:
[----:B------:R-:W-:-:S07]  /*9520*/  MOV R0, UR5 ;  /* 0x0000000500007c02 */ /* 0x000fce0008000f00 */
.L_x_165:
[----:B-1----:R1:W2:Y:S02]  /*9530*/  SYNCS.PHASECHK.TRANS64.TRYWAIT P0, [R0+URZ], R3 ;  /* 0x00000003000075a7 */ /* 0x0022a400080011ff */
[----:B--2---:R-:W-:Y:S05]  /*9540*/  @!P0 NANOSLEEP.SYNCS 0x989680 ;  /* 0x009896800000895d */ /* 0x004fea0003900000 */
[----:B------:R-:W2:Y:S02]  /*9550*/  @!P0 SYNCS.PHASECHK.TRANS64 P0, [R0+URZ], R3 ;  /* 0x00000003000085a7 */ /* 0x000ea400080010ff */
[----:B--2---:R-:W-:Y:S05]  /*9560*/  @!P0 BRA `(.L_x_165) ;  /* 0xfffffffc00f08947 */ /* 0x004fea000383ffff */
[----:B------:R-:W-:Y:S05]  /*9570*/  BRA `(.L_x_166) ;  /* 0xffffff9400c07947 */ /* 0x000fea000383ffff */
.L_x_48:
[----:B------:R-:W-:-:S07]  /*9580*/  MOV R0, UR5 ;  /* 0x0000000500007c02 */ /* 0x000fce0008000f00 */
.L_x_167:
[----:B-1----:R1:W2:Y:S02]  /*9590*/  SYNCS.PHASECHK.TRANS64.TRYWAIT P0, [R0+URZ], R3 ;  /* 0x00000003000075a7 */ /* 0x0022a400080011ff */
[----:B--2---:R-:W-:Y:S05]  /*95a0*/  @!P0 NANOSLEEP.SYNCS 0x989680 ;  /* 0x009896800000895d */ /* 0x004fea0003900000 */
[----:B------:R-:W2:Y:S02]  /*95b0*/  @!P0 SYNCS.PHASECHK.TRANS64 P0, [R0+URZ], R3 ;  /* 0x00000003000085a7 */ /* 0x000ea400080010ff */
[----:B--2---:R-:W-:Y:S05]  /*95c0*/  @!P0 BRA `(.L_x_167) ;  /* 0xfffffffc00f08947 */ /* 0x004fea000383ffff */
[----:B------:R-:W-:Y:S05]  /*95d0*/  BRA `(.L_x_168) ;  /* 0xffffff9400cc7947 */ /* 0x000fea000383ffff */
.L_x_49:
[----:B------:R-:W-:-:S07]  /*95e0*/  MOV R0, UR5 ;  /* 0x0000000500007c02 */ /* 0x000fce0008000f00 */
.L_x_169:
[----:B-1----:R1:W2:Y:S02]  /*95f0*/  SYNCS.PHASECHK.TRANS64.TRYWAIT P0, [R0+URZ], R3 ;  /* 0x00000003000075a7 */ /* 0x0022a400080011ff */
[----:B--2---:R-:W-:Y:S05]  /*9600*/  @!P0 NANOSLEEP.SYNCS 0x989680 ;  /* 0x009896800000895d */ /* 0x004fea0003900000 */
[----:B------:R-:W2:Y:S02]  /*9610*/  @!P0 SYNCS.PHASECHK.TRANS64 P0, [R0+URZ], R3 ;  /* 0x00000003000085a7 */ /* 0x000ea400080010ff */
[----:B--2---:R-:W-:Y:S05]  /*9620*/  @!P0 BRA `(.L_x_169) ;  /* 0xfffffffc00f08947 */ /* 0x004fea000383ffff */
[----:B------:R-:W-:Y:S05]  /*9630*/  BRA `(.L_x_170) ;  /* 0xffffff9400d87947 */ /* 0x000fea000383ffff */
.L_x_50:
[----:B------:R-:W-:-:S07]  /*9640*/  MOV R0, UR5 ;  /* 0x0000000500007c02 */ /* 0x000fce0008000f00 */
.L_x_171:
[----:B-1----:R1:W2:Y:S02]  /*9650*/  SYNCS.PHASECHK.TRANS64.TRYWAIT P0, [R0+URZ], R3 ;  /* 0x00000003000075a7 */ /* 0x0022a400080011ff */
[----:B--2---:R-:W-:Y:S05]  /*9660*/  @!P0 NANOSLEEP.SYNCS 0x989680 ;  /* 0x009896800000895d */ /* 0x004fea0003900000 */
[----:B------:R-:W2:Y:S02]  /*9670*/  @!P0 SYNCS.PHASECHK.TRANS64 P0, [R0+URZ], R3 ;  /* 0x00000003000085a7 */ /* 0x000ea400080010ff */
[----:B--2---:R-:W-:Y:S05]  /*9680*/  @!P0 BRA `(.L_x_171) ;  /* 0xfffffffc00f08947 */ /* 0x004fea000383ffff */
[----:B------:R-:W-:Y:S05]  /*9690*/  BRA `(.L_x_172) ;  /* 0xffffff9400e47947 */ /* 0x000fea000383ffff */
.L_x_51:
[----:B------:R-:W-:-:S07]  /*96a0*/  MOV R0, UR5 ;  /* 0x0000000500007c02 */ /* 0x000fce0008000f00 */
.L_x_173:
[----:B-1----:R1:W2:Y:S02]  /*96b0*/  SYNCS.PHASECHK.TRANS64.TRYWAIT P0, [R0+URZ], R3 ;  /* 0x00000003000075a7 */ /* 0x0022a400080011ff */
[----:B--2---:R-:W-:Y:S05]  /*96c0*/  @!P0 NANOSLEEP.SYNCS 0x989680 ;  /* 0x009896800000895d */ /* 0x004fea0003900000 */
[----:B------:R-:W2:Y:S02]  /*96d0*/  @!P0 SYNCS.PHASECHK.TRANS64 P0, [R0+URZ], R3 ;  /* 0x00000003000085a7 */ /* 0x000ea400080010ff */
[----:B--2---:R-:W-:Y:S05]  /*96e0*/  @!P0 BRA `(.L_x_173) ;  /* 0xfffffffc00f08947 */ /* 0x004fea000383ffff */
[----:B------:R-:W-:Y:S05]  /*96f0*/  BRA `(.L_x_174) ;  /* 0xffffff9400f07947 */ /* 0x000fea000383ffff */
.L_x_54:
[----:B-1----:R1:W2:Y:S02]  /*9700*/  SYNCS.PHASECHK.TRANS64.TRYWAIT P0, [R0+URZ+0x140], R4 ;  /* 0x00014004000075a7 */ /* 0x0022a400080011ff */
[----:B--2---:R-:W-:Y:S05]  /*9710*/  @!P0 NANOSLEEP.SYNCS 0x989680 ;  /* 0x009896800000895d */ /* 0x004fea0003900000 */
[----:B------:R-:W2:Y:S02]  /*9720*/  @!P0 SYNCS.PHASECHK.TRANS64 P0, [R0+URZ+0x140], R4 ;  /* 0x00014004000085a7 */ /* 0x000ea400080010ff */
[----:B--2---:R-:W-:Y:S05]  /*9730*/  @!P0 BRA `(.L_x_54) ;  /* 0xfffffffc00f08947 */ /* 0x004fea000383ffff */
[----:B------:R-:W-:Y:S05]  /*9740*/  BRA `(.L_x_175) ;  /* 0xffffff9800547947 */ /* 0x000fea000383ffff */
.L_x_55:
[----:B------:R-:W-:-:S07]  /*9750*/  MOV R0, UR4 ;  /* 0x0000000400007c02 */ /* 0x000fce0008000f00 */
.L_x_176:
[----:B-1----:R1:W2:Y:S02]  /*9760*/  SYNCS.PHASECHK.TRANS64.TRYWAIT P0, [R0+URZ+0xf0], R5 ;  /* 0x0000f005000075a7 */ /* 0x0022a400080011ff */
[----:B--2---:R-:W-:Y:S05]  /*9770*/  @!P0 NANOSLEEP.SYNCS 0x989680 ;  /* 0x009896800000895d */ /* 0x004fea0003900000 */
[----:B------:R-:W2:Y:S02]  /*9780*/  @!P0 SYNCS.PHASECHK.TRANS64 P0, [R0+URZ+0xf0], R5 ;  /* 0x0000f005000085a7 */ /* 0x000ea400080010ff */
[----:B--2---:R-:W-:Y:S05]  /*9790*/  @!P0 BRA `(.L_x_176) ;  /* 0xfffffffc00f08947 */ /* 0x004fea000383ffff */
[----:B------:R-:W-:Y:S05]  /*97a0*/  BRA `(.L_x_177) ;  /* 0xffffff9800647947 */ /* 0x000fea000383ffff */
.L_x_56:
[----:B-1----:R1:W2:Y:S02]  /*97b0*/  SYNCS.PHASECHK.TRANS64.TRYWAIT P1, [R0+URZ+0xe0], R4 ;  /* 0x0000e004000075a7 */ /* 0x0022a400080211ff */
[----:B--2---:R-:W-:Y:S05]  /*97c0*/  @!P1 NANOSLEEP.SYNCS 0x989680 ;  /* 0x009896800000995d */ /* 0x004fea0003900000 */
[----:B------:R-:W2:Y:S02]  /*97d0*/  @!P1 SYNCS.PHASECHK.TRANS64 P1, [R0+URZ+0xe0], R4 ;  /* 0x0000e004000095a7 */ /* 0x000ea400080210ff */
[----:B--2---:R-:W-:Y:S05]  /*97e0*/  @!P1 BRA `(.L_x_56) ;  /* 0xfffffffc00f09947 */ /* 0x004fea000383ffff */
[----:B------:R-:W-:Y:S05]  /*97f0*/  BRA `(.L_x_178) ;  /* 0xffffff9800947947 */ /* 0x000fea000383ffff */
.L_x_59:
[----:B------:R-:W-:-:S07]  /*9800*/  MOV R0, UR4 ;  /* 0x0000000400007c02 */ /* 0x000fce0008000f00 */
.L_x_179:
[----:B-1----:R1:W2:Y:S02]  /*9810*/  SYNCS.PHASECHK.TRANS64.TRYWAIT P0, [R0+URZ+0xf0], R2 ;  /* 0x0000f002000075a7 */ /* 0x0022a400080011ff */
[----:B--2---:R-:W-:Y:S05]  /*9820*/  @!P0 NANOSLEEP.SYNCS 0x989680 ;  /* 0x009896800000895d */ /* 0x004fea0003900000 */
[----:B------:R-:W2:Y:S02]  /*9830*/  @!P0 SYNCS.PHASECHK.TRANS64 P0, [R0+URZ+0xf0], R2 ;  /* 0x0000f002000085a7 */ /* 0x000ea400080010ff */
[----:B--2---:R-:W-:Y:S05]  /*9840*/  @!P0 BRA `(.L_x_179) ;  /* 0xfffffffc00f08947 */ /* 0x004fea000383ffff */
[----:B------:R-:W-:Y:S05]  /*9850*/  BRA `(.L_x_58) ;  /* 0xffffff9800e87947 */ /* 0x000fea000383ffff */
.L_x_68:
[----:B-1----:R-:W-:-:S04]  /*9860*/  MOV R5, UR5 ;  /* 0x0000000500057c02 */ /* 0x002fc80008000f00 */
[----:B------:R1:W2:Y:S03]  /*9870*/  SYNCS.PHASECHK.TRANS64.TRYWAIT P0, [R5+URZ+0x8], R6 ;  /* 0x00000806050075a7 */ /* 0x0002a600080011ff */
[----:B--2---:R-:W-:Y:S05]  /*9880*/  @!P0 NANOSLEEP.SYNCS 0x989680 ;  /* 0x009896800000895d */ /* 0x004fea0003900000 */
[----:B------:R-:W2:Y:S02]  /*9890*/  @!P0 SYNCS.PHASECHK.TRANS64 P0, [R5+URZ+0x8], R6 ;  /* 0x00000806050085a7 */ /* 0x000ea400080010ff */
[----:B--2---:R-:W-:Y:S05]  /*98a0*/  @!P0 BRA `(.L_x_68) ;  /* 0xfffffffc00ec8947 */ /* 0x004fea000383ffff */
[----:B------:R-:W-:Y:S05]  /*98b0*/  BRA `(.L_x_67) ;  /* 0xffffff9c00a07947 */ /* 0x000fea000383ffff */
.L_x_70:
[----:B------:R-:W-:Y:S01]  /*98c0*/  BSSY B0, `(.L_x_180) ;  /* 0x0000006000007945 */ /* 0x000fe20003800000 */
[----:B------:R-:W-:-:S07]  /*98d0*/  MOV R15, 0xffffffff ;  /* 0xffffffff000f7802 */ /* 0x000fce0000000f00 */
[----:B-1---5:R-:W-:Y:S05]  /*98e0*/  WARPSYNC.COLLECTIVE R15, `(.L_x_181) ;  /* 0x000000000f0c7348 */ /* 0x022fea0003c00000 */
[----:B------:R-:W-:Y:S02]  /*98f0*/  ELECT P6, UR79, PT ;  /* 0x00000000004f782f */ /* 0x000fe400038c0000 */
[----:B------:R-:W-:Y:S01]  /*9900*/  MOV R14, UR79 ;  /* 0x0000004f000e7c02 */ /* 0x000fe20008000f00 */
[----:B-1---5:R-:W-:Y:S10]  /*9910*/  ENDCOLLECTIVE ;  /* 0x000000000000791b */ /* 0x022ff40003800000 */
.L_x_181:
[----:B------:R-:W-:Y:S05]  /*9920*/  BSYNC B0 ;  /* 0x0000000000007941 */ /* 0x000fea0003800000 */
.L_x_180:
[----:B------:R-:W-:Y:S01]  /*9930*/  PLOP3.LUT P0, PT, P6, PT, PT, 0x80, 0x8 ;  /* 0x000000000008781c */ /* 0x000fe2000370f070 */
[----:B------:R-:W-:-:S12]  /*9940*/  BRA `(.L_x_182) ;  /* 0xffffff9c00cc7947 */ /* 0x000fd8000383ffff */
.L_x_72:
[----:B-1----:R-:W-:-:S04]  /*9950*/  MOV R3, UR5 ;  /* 0x0000000500037c02 */ /* 0x002fc80008000f00 */
[----:B------:R1:W2:Y:S03]  /*9960*/  SYNCS.PHASECHK.TRANS64.TRYWAIT P0, [R3+URZ+0x8], R4 ;  /* 0x00000804030075a7 */ /* 0x0002a600080011ff */
[----:B--2---:R-:W-:Y:S05]  /*9970*/  @!P0 NANOSLEEP.SYNCS 0x989680 ;  /* 0x009896800000895d */ /* 0x004fea0003900000 */
[----:B------:R-:W2:Y:S02]  /*9980*/  @!P0 SYNCS.PHASECHK.TRANS64 P0, [R3+URZ+0x8], R4 ;  /* 0x00000804030085a7 */ /* 0x000ea400080010ff */
[----:B--2---:R-:W-:Y:S05]  /*9990*/  @!P0 BRA `(.L_x_72) ;  /* 0xfffffffc00ec8947 */ /* 0x004fea000383ffff */
[----:B------:R-:W-:Y:S05]  /*99a0*/  BRA `(.L_x_71) ;  /* 0xffffff9c00d07947 */ /* 0x000fea000383ffff */
.L_x_73:
[----:B-1----:R1:W2:Y:S02]  /*99b0*/  SYNCS.PHASECHK.TRANS64.TRYWAIT P0, [R0+URZ+0xe0], R4 ;  /* 0x0000e004000075a7 */ /* 0x0022a400080011ff */
[----:B--2---:R-:W-:Y:S05]  /*99c0*/  @!P0 NANOSLEEP.SYNCS 0x989680 ;  /* 0x009896800000895d */ /* 0x004fea0003900000 */
[----:B------:R-:W2:Y:S02]  /*99d0*/  @!P0 SYNCS.PHASECHK.TRANS64 P0, [R0+URZ+0xe0], R4 ;  /* 0x0000e004000085a7 */ /* 0x000ea400080010ff */
[----:B--2---:R-:W-:Y:S05]  /*99e0*/  @!P0 BRA `(.L_x_73) ;  /* 0xfffffffc00f08947 */ /* 0x004fea000383ffff */
[----:B------:R-:W-:Y:S05]  /*99f0*/  BRA `(.L_x_183) ;  /* 0xffffffa000bc7947 */ /* 0x000fea000383ffff */
.L_x_75:
[----:B------:R-:W-:-:S07]  /*9a00*/  MOV R0, UR31 ;  /* 0x0000001f00007c02 */ /* 0x000fce0008000f00 */
.L_x_184:
[----:B-1----:R1:W2:Y:S02]  /*9a10*/  SYNCS.PHASECHK.TRANS64.TRYWAIT P0, [R0+URZ+0x120], R4 ;  /* 0x00012004000075a7 */ /* 0x0022a400080011ff */
[----:B--2---:R-:W-:Y:S05]  /*9a20*/  @!P0 NANOSLEEP.SYNCS 0x989680 ;  /* 0x009896800000895d */ /* 0x004fea0003900000 */
[----:B------:R-:W2:Y:S02]  /*9a30*/  @!P0 SYNCS.PHASECHK.TRANS64 P0, [R0+URZ+0x120], R4 ;  /* 0x00012004000085a7 */ /* 0x000ea400080010ff */
[----:B--2---:R-:W-:Y:S05]  /*9a40*/  @!P0 BRA `(.L_x_184) ;  /* 0xfffffffc00f08947 */ /* 0x004fea000383ffff */
[----:B------:R-:W-:Y:S05]  /*9a50*/  BRA `(.L_x_185) ;  /* 0xffffffa400087947 */ /* 0x000fea000383ffff */
.L_x_78:
[----:B------:R-:W-:Y:S07]  /*9a60*/  MOV R0, UR5 ;  /* 0x0000000500007c02 */ /* 0x000fee0008000f00 */
.L_x_186:
[----:B-1----:R1:W2:Y:S02]  /*9a70*/  SYNCS.PHASECHK.TRANS64.TRYWAIT P0, [R0+URZ], R4 ;  /* 0x00000004000075a7 */ /* 0x0022a400080011ff */
[----:B--2---:R-:W-:Y:S05]  /*9a80*/  @!P0 NANOSLEEP.SYNCS 0x989680 ;  /* 0x009896800000895d */ /* 0x004fea0003900000 */
[----:B------:R-:W2:Y:S02]  /*9a90*/  @!P0 SYNCS.PHASECHK.TRANS64 P0, [R0+URZ], R4 ;  /* 0x00000004000085a7 */ /* 0x000ea400080010ff */
[----:B--2---:R-:W-:Y:S05]  /*9aa0*/  @!P0 BRA `(.L_x_186) ;  /* 0xfffffffc00f08947 */ /* 0x004fea000383ffff */
[----:B------:R-:W-:Y:S05]  /*9ab0*/  BRA `(.L_x_77) ;  /* 0xffffffa4001c7947 */ /* 0x000fea000383ffff */
.L_x_82:
[----:B-1----:R-:W-:-:S07]  /*9ac0*/  MOV R0, UR4 ;  /* 0x0000000400007c02 */ /* 0x002fce0008000f00 */
.L_x_187:
[----:B-1----:R1:W2:Y:S02]  /*9ad0*/  SYNCS.PHASECHK.TRANS64.TRYWAIT P0, [R0+URZ], R2 ;  /* 0x00000002000075a7 */ /* 0x0022a400080011ff */
[----:B--2---:R-:W-:Y:S05]  /*9ae0*/  @!P0 NANOSLEEP.SYNCS 0x989680 ;  /* 0x009896800000895d */ /* 0x004fea0003900000 */
[----:B------:R-:W2:Y:S02]  /*9af0*/  @!P0 SYNCS.PHASECHK.TRANS64 P0, [R0+URZ], R2 ;  /* 0x00000002000085a7 */ /* 0x000ea400080010ff */
[----:B--2---:R-:W-:Y:S05]  /*9b00*/  @!P0 BRA `(.L_x_187) ;  /* 0xfffffffc00f08947 */ /* 0x004fea000383ffff */
[----:B------:R-:W-:Y:S05]  /*9b10*/  BRA `(.L_x_188) ;  /* 0xffffffa800107947 */ /* 0x000fea000383ffff */
.L_x_83:
[----:B------:R-:W-:-:S07]  /*9b20*/  MOV R0, UR5 ;  /* 0x0000000500007c02 */ /* 0x000fce0008000f00 */
.L_x_189:
[----:B-1----:R1:W2:Y:S02]  /*9b30*/  SYNCS.PHASECHK.TRANS64.TRYWAIT P0, [R0+URZ], R3 ;  /* 0x00000003000075a7 */ /* 0x0022a400080011ff */
[----:B--2---:R-:W-:Y:S05]  /*9b40*/  @!P0 NANOSLEEP.SYNCS 0x989680 ;  /* 0x009896800000895d */ /* 0x004fea0003900000 */
[----:B------:R-:W2:Y:S02]  /*9b50*/  @!P0 SYNCS.PHASECHK.TRANS64 P0, [R0+URZ], R3 ;  /* 0x00000003000085a7 */ /* 0x000ea400080010ff */
[----:B--2---:R-:W-:Y:S05]  /*9b60*/  @!P0 BRA `(.L_x_189) ;  /* 0xfffffffc00f08947 */ /* 0x004fea000383ffff */
[----:B------:R-:W-:Y:S05]  /*9b70*/  BRA `(.L_x_190) ;  /* 0xffffffa8001c7947 */ /* 0x000fea000383ffff */
.L_x_84:
[----:B------:R-:W-:-:S07]  /*9b80*/  MOV R0, UR5 ;  /* 0x0000000500007c02 */ /* 0x000fce0008000f00 */
.L_x_191:
[----:B-1----:R1:W2:Y:S02]  /*9b90*/  SYNCS.PHASECHK.TRANS64.TRYWAIT P0, [R0+URZ], R3 ;  /* 0x00000003000075a7 */ /* 0x0022a400080011ff */
[----:B--2---:R-:W-:Y:S05]  /*9ba0*/  @!P0 NANOSLEEP.SYNCS 0x989680 ;  /* 0x009896800000895d */ /* 0x004fea0003900000 */
[----:B------:R-:W2:Y:S02]  /*9bb0*/  @!P0 SYNCS.PHASECHK.TRANS64 P0, [R0+URZ], R3 ;  /* 0x00000003000085a7 */ /* 0x000ea400080010ff */
[----:B--2---:R-:W-:Y:S05]  /*9bc0*/  @!P0 BRA `(.L_x_191) ;  /* 0xfffffffc00f08947 */ /* 0x004fea000383ffff */
[----:B------:R-:W-:Y:S05]  /*9bd0*/  BRA `(.L_x_192) ;  /* 0xffffffa800287947 */ /* 0x000fea000383ffff */
.L_x_87:
[----:B------:R-:W-:-:S07]  /*9be0*/  MOV R0, UR26 ;  /* 0x0000001a00007c02 */ /* 0x000fce0008000f00 */
.L_x_193:
[----:B-1----:R1:W2:Y:S02]  /*9bf0*/  SYNCS.PHASECHK.TRANS64.TRYWAIT P1, [R0+URZ+0x160], R2 ;  /* 0x00016002000075a7 */ /* 0x0022a400080211ff */
[----:B--2---:R-:W-:Y:S05]  /*9c00*/  @!P1 NANOSLEEP.SYNCS 0x989680 ;  /* 0x009896800000995d */ /* 0x004fea0003900000 */
[----:B------:R-:W2:Y:S02]  /*9c10*/  @!P1 SYNCS.PHASECHK.TRANS64 P1, [R0+URZ+0x160], R2 ;  /* 0x00016002000095a7 */ /* 0x000ea400080210ff */
[----:B--2---:R-:W-:Y:S05]  /*9c20*/  @!P1 BRA `(.L_x_193) ;  /* 0xfffffffc00f09947 */ /* 0x004fea000383ffff */
[----:B------:R-:W-:Y:S05]  /*9c30*/  BRA `(.L_x_194) ;  /* 0xffffffa800747947 */ /* 0x000fea000383ffff */
.L_x_92:
[----:B--2---:R2:W3:Y:S02]  /*9c40*/  SYNCS.PHASECHK.TRANS64.TRYWAIT P0, [R12+URZ+0xe0], R0 ;  /* 0x0000e0000c0075a7 */ /* 0x0044e400080011ff */
[----:B---3--:R-:W-:Y:S05]  /*9c50*/  @!P0 NANOSLEEP.SYNCS 0x989680 ;  /* 0x009896800000895d */ /* 0x008fea0003900000 */
[----:B------:R-:W3:Y:S02]  /*9c60*/  @!P0 SYNCS.PHASECHK.TRANS64 P0, [R12+URZ+0xe0], R0 ;  /* 0x0000e0000c0085a7 */ /* 0x000ee400080010ff */
[----:B---3--:R-:W-:Y:S05]  /*9c70*/  @!P0 BRA `(.L_x_92) ;  /* 0xfffffffc00f08947 */ /* 0x008fea000383ffff */
[----:B------:R-:W-:Y:S05]  /*9c80*/  BRA `(.L_x_195) ;  /* 0xffffffac00ac7947 */ /* 0x000fea000383ffff */
.L_x_95:
[----:B--2---:R-:W-:Y:S07]  /*9c90*/  MOV R0, UR21 ;  /* 0x0000001500007c02 */ /* 0x004fee0008000f00 */
.L_x_196:
[----:B--2---:R2:W3:Y:S02]  /*9ca0*/  SYNCS.PHASECHK.TRANS64.TRYWAIT P2, [R0+URZ+0xd8], R6 ;  /* 0x0000d806000075a7 */ /* 0x0044e400080411ff */
[----:B---3--:R-:W-:Y:S05]  /*9cb0*/  @!P2 NANOSLEEP.SYNCS 0x989680 ;  /* 0x009896800000a95d */ /* 0x008fea0003900000 */
[----:B------:R-:W3:Y:S02]  /*9cc0*/  @!P2 SYNCS.PHASECHK.TRANS64 P2, [R0+URZ+0xd8], R6 ;  /* 0x0000d8060000a5a7 */ /* 0x000ee400080410ff */
[----:B---3--:R-:W-:Y:S05]  /*9cd0*/  @!P2 BRA `(.L_x_196) ;  /* 0xfffffffc00f0a947 */ /* 0x008fea000383ffff */
[----:B------:R-:W-:Y:S05]  /*9ce0*/  BRA `(.L_x_94) ;  /* 0xffffffb400147947 */ /* 0x000fea000383ffff */
.L_x_98:
[----:B------:R-:W-:Y:S07]  /*9cf0*/  MOV R0, UR21 ;  /* 0x0000001500007c02 */ /* 0x000fee0008000f00 */
.L_x_197:
[----:B--2---:R2:W3:Y:S02]  /*9d00*/  SYNCS.PHASECHK.TRANS64.TRYWAIT P0, [R0+URZ+0xb0], R9 ;  /* 0x0000b009000075a7 */ /* 0x0044e400080011ff */
[----:B---3--:R-:W-:Y:S05]  /*9d10*/  @!P0 NANOSLEEP.SYNCS 0x989680 ;  /* 0x009896800000895d */ /* 0x008fea0003900000 */
[----:B------:R-:W3:Y:S02]  /*9d20*/  @!P0 SYNCS.PHASECHK.TRANS64 P0, [R0+URZ+0xb0], R9 ;  /* 0x0000b009000085a7 */ /* 0x000ee400080010ff */
[----:B---3--:R-:W-:Y:S05]  /*9d30*/  @!P0 BRA `(.L_x_197) ;  /* 0xfffffffc00f08947 */ /* 0x008fea000383ffff */
[----:B------:R-:W-:Y:S05]  /*9d40*/  BRA `(.L_x_198) ;  /* 0xffffffb400707947 */ /* 0x000fea000383ffff */
.L_x_99:
[----:B------:R-:W-:Y:S07]  /*9d50*/  MOV R0, UR21 ;  /* 0x0000001500007c02 */ /* 0x000fee0008000f00 */
.L_x_199:
[----:B--2---:R2:W3:Y:S02]  /*9d60*/  SYNCS.PHASECHK.TRANS64.TRYWAIT P0, [R0+URZ+0xb8], R9 ;  /* 0x0000b809000075a7 */ /* 0x0044e400080011ff */
[----:B---3--:R-:W-:Y:S05]  /*9d70*/  @!P0 NANOSLEEP.SYNCS 0x989680 ;  /* 0x009896800000895d */ /* 0x008fea0003900000 */
[----:B------:R-:W3:Y:S02]  /*9d80*/  @!P0 SYNCS.PHASECHK.TRANS64 P0, [R0+URZ+0xb8], R9 ;  /* 0x0000b809000085a7 */ /* 0x000ee400080010ff */
[----:B---3--:R-:W-:Y:S05]  /*9d90*/  @!P0 BRA `(.L_x_199) ;  /* 0xfffffffc00f08947 */ /* 0x008fea000383ffff */
[----:B------:R-:W-:Y:S05]  /*9da0*/  BRA `(.L_x_200) ;  /* 0xffffffb400a87947 */ /* 0x000fea000383ffff */
.L_x_100:
[----:B------:R-:W-:Y:S07]  /*9db0*/  MOV R0, UR21 ;  /* 0x0000001500007c02 */ /* 0x000fee0008000f00 */
.L_x_201:
[----:B--2---:R2:W3:Y:S02]  /*9dc0*/  SYNCS.PHASECHK.TRANS64.TRYWAIT P0, [R0+URZ+0xc0], R9 ;  /* 0x0000c009000075a7 */ /* 0x0044e400080011ff */
[----:B---3--:R-:W-:Y:S05]  /*9dd0*/  @!P0 NANOSLEEP.SYNCS 0x989680 ;  /* 0x009896800000895d */ /* 0x008fea0003900000 */
[----:B------:R-:W3:Y:S02]  /*9de0*/  @!P0 SYNCS.PHASECHK.TRANS64 P0, [R0+URZ+0xc0], R9 ;  /* 0x0000c009000085a7 */ /* 0x000ee400080010ff */
[----:B---3--:R-:W-:Y:S05]  /*9df0*/  @!P0 BRA `(.L_x_201) ;  /* 0xfffffffc00f08947 */ /* 0x008fea000383ffff */
[----:B------:R-:W-:Y:S05]  /*9e00*/  BRA `(.L_x_202) ;  /* 0xffffffb400ec7947 */ /* 0x000fea000383ffff */
.L_x_101:
[----:B------:R-:W-:Y:S07]  /*9e10*/  MOV R0, UR21 ;  /* 0x0000001500007c02 */ /* 0x000fee0008000f00 */
.L_x_203:
[----:B--2---:R2:W3:Y:S02]  /*9e20*/  SYNCS.PHASECHK.TRANS64.TRYWAIT P0, [R0+URZ+0xc8], R9 ;  /* 0x0000c809000075a7 */ /* 0x0044e400080011ff */
[----:B---3--:R-:W-:Y:S05]  /*9e30*/  @!P0 NANOSLEEP.SYNCS 0x989680 ;  /* 0x009896800000895d */ /* 0x008fea0003900000 */
[----:B------:R-:W3:Y:S02]  /*9e40*/  @!P0 SYNCS.PHASECHK.TRANS64 P0, [R0+URZ+0xc8], R9 ;  /* 0x0000c809000085a7 */ /* 0x000ee400080010ff */
[----:B---3--:R-:W-:Y:S05]  /*9e50*/  @!P0 BRA `(.L_x_203) ;  /* 0xfffffffc00f08947 */ /* 0x008fea000383ffff */
[----:B------:R-:W-:Y:S05]  /*9e60*/  BRA `(.L_x_204) ;  /* 0xffffffb8002c7947 */ /* 0x000fea000383ffff */
.L_x_103:
[----:B------:R-:W-:-:S07]  /*9e70*/  MOV R0, UR21 ;  /* 0x0000001500007c02 */ /* 0x000fce0008000f00 */
.L_x_205:
[----:B---3--:R3:W4:Y:S02]  /*9e80*/  SYNCS.PHASECHK.TRANS64.TRYWAIT P0, [R0+URZ+0xb0], R2 ;  /* 0x0000b002000075a7 */ /* 0x00872400080011ff */
[----:B----4-:R-:W-:Y:S05]  /*9e90*/  @!P0 NANOSLEEP.SYNCS 0x989680 ;  /* 0x009896800000895d */ /* 0x010fea0003900000 */
[----:B------:R-:W4:Y:S02]  /*9ea0*/  @!P0 SYNCS.PHASECHK.TRANS64 P0, [R0+URZ+0xb0], R2 ;  /* 0x0000b002000085a7 */ /* 0x000f2400080010ff */
[----:B----4-:R-:W-:Y:S05]  /*9eb0*/  @!P0 BRA `(.L_x_205) ;  /* 0xfffffffc00f08947 */ /* 0x010fea000383ffff */
[----:B------:R-:W-:Y:S05]  /*9ec0*/  BRA `(.L_x_206) ;  /* 0xffffffb800a47947 */ /* 0x000fea000383ffff */
.L_x_104:
[----:B---3--:R-:W-:-:S07]  /*9ed0*/  MOV R0, UR21 ;  /* 0x0000001500007c02 */ /* 0x008fce0008000f00 */
.L_x_207:
[----:B---3--:R3:W4:Y:S02]  /*9ee0*/  SYNCS.PHASECHK.TRANS64.TRYWAIT P0, [R0+URZ+0xb8], R2 ;  /* 0x0000b802000075a7 */ /* 0x00872400080011ff */
[----:B----4-:R-:W-:Y:S05]  /*9ef0*/  @!P0 NANOSLEEP.SYNCS 0x989680 ;  /* 0x009896800000895d */ /* 0x010fea0003900000 */
[----:B------:R-:W4:Y:S02]  /*9f00*/  @!P0 SYNCS.PHASECHK.TRANS64 P0, [R0+URZ+0xb8], R2 ;  /* 0x0000b802000085a7 */ /* 0x000f2400080010ff */
[----:B----4-:R-:W-:Y:S05]  /*9f10*/  @!P0 BRA `(.L_x_207) ;  /* 0xfffffffc00f08947 */ /* 0x010fea000383ffff */
[----:B------:R-:W-:Y:S05]  /*9f20*/  BRA `(.L_x_208) ;  /* 0xffffffb800947947 */ /* 0x000fea000383ffff */
.L_x_105:
[----:B---3--:R-:W-:-:S07]  /*9f30*/  MOV R0, UR21 ;  /* 0x0000001500007c02 */ /* 0x008fce0008000f00 */
.L_x_209:
[----:B---3--:R3:W4:Y:S02]  /*9f40*/  SYNCS.PHASECHK.TRANS64.TRYWAIT P0, [R0+URZ+0xc0], R2 ;  /* 0x0000c002000075a7 */ /* 0x00872400080011ff */
[----:B----4-:R-:W-:Y:S05]  /*9f50*/  @!P0 NANOSLEEP.SYNCS 0x989680 ;  /* 0x009896800000895d */ /* 0x010fea0003900000 */
[----:B------:R-:W4:Y:S02]  /*9f60*/  @!P0 SYNCS.PHASECHK.TRANS64 P0, [R0+URZ+0xc0], R2 ;  /* 0x0000c002000085a7 */ /* 0x000f2400080010ff */
[----:B----4-:R-:W-:Y:S05]  /*9f70*/  @!P0 BRA `(.L_x_209) ;  /* 0xfffffffc00f08947 */ /* 0x010fea000383ffff */
[----:B------:R-:W-:Y:S05]  /*9f80*/  BRA `(.L_x_210) ;  /* 0xffffffb800847947 */ /* 0x000fea000383ffff */
.L_x_107:
[----:B-1----:R1:W2:Y:S02]  /*9f90*/  SYNCS.PHASECHK.TRANS64.TRYWAIT P0, [R3+URZ+0xe0], R0 ;  /* 0x0000e000030075a7 */ /* 0x0022a400080011ff */
[----:B--2---:R-:W-:Y:S05]  /*9fa0*/  @!P0 NANOSLEEP.SYNCS 0x989680 ;  /* 0x009896800000895d */ /* 0x004fea0003900000 */
[----:B------:R-:W2:Y:S02]  /*9fb0*/  @!P0 SYNCS.PHASECHK.TRANS64 P0, [R3+URZ+0xe0], R0 ;  /* 0x0000e000030085a7 */ /* 0x000ea400080010ff */
[----:B--2---:R-:W-:Y:S05]  /*9fc0*/  @!P0 BRA `(.L_x_107) ;  /* 0xfffffffc00f08947 */ /* 0x004fea000383ffff */
[----:B------:R-:W-:Y:S05]  /*9fd0*/  BRA `(.L_x_211) ;  /* 0xffffffbc00447947 */ /* 0x000fea000383ffff */
.L_x_118:
[----:B-1----:R-:W-:Y:S04]  /*9fe0*/  MOV R2, UR44 ;  /* 0x0000002c00027c02 */ /* 0x002fe80008000f00 */
[----:B------:R1:W2:Y:S03]  /*9ff0*/  SYNCS.PHASECHK.TRANS64.TRYWAIT P1, [R2+URZ+0x90], R3 ;  /* 0x00009003020075a7 */ /* 0x0002a600080211ff */
[----:B--2---:R-:W-:Y:S05]  /*a000*/  @!P1 NANOSLEEP.SYNCS 0x989680 ;  /* 0x009896800000995d */ /* 0x004fea0003900000 */
[----:B------:R-:W2:Y:S02]  /*a010*/  @!P1 SYNCS.PHASECHK.TRANS64 P1, [R2+URZ+0x90], R3 ;  /* 0x00009003020095a7 */ /* 0x000ea400080210ff */
[----:B--2---:R-:W-:Y:S05]  /*a020*/  @!P1 BRA `(.L_x_118) ;  /* 0xfffffffc00ec9947 */ /* 0x004fea000383ffff */
[----:B------:R-:W-:Y:S05]  /*a030*/  BRA `(.L_x_117) ;  /* 0xffffffc800a87947 */ /* 0x000fea000383ffff */
.L_x_120:
[----:B-1----:R1:W4:Y:S02]  /*a040*/  SYNCS.PHASECHK.TRANS64.TRYWAIT P0, [R70+URZ+0x100], R0 ;  /* 0x00010000460075a7 */ /* 0x00232400080011ff */
[----:B----4-:R-:W-:Y:S05]  /*a050*/  @!P0 NANOSLEEP.SYNCS 0x989680 ;  /* 0x009896800000895d */ /* 0x010fea0003900000 */
[----:B------:R-:W4:Y:S02]  /*a060*/  @!P0 SYNCS.PHASECHK.TRANS64 P0, [R70+URZ+0x100], R0 ;  /* 0x00010000460085a7 */ /* 0x000f2400080010ff */
[----:B----4-:R-:W-:Y:S05]  /*a070*/  @!P0 BRA `(.L_x_120) ;  /* 0xfffffffc00f08947 */ /* 0x010fea000383ffff */
[----:B------:R-:W-:Y:S05]  /*a080*/  BRA `(.L_x_119) ;  /* 0xffffffc800d07947 */ /* 0x000fea000383ffff */
.L_x_129:
[----:B-1----:R1:W3:Y:S02]  /*a090*/  SYNCS.PHASECHK.TRANS64.TRYWAIT P0, [R2+URZ+0x90], R0 ;  /* 0x00009000020075a7 */ /* 0x0022e400080011ff */
[----:B---3--:R-:W-:Y:S05]  /*a0a0*/  @!P0 NANOSLEEP.SYNCS 0x989680 ;  /* 0x009896800000895d */ /* 0x008fea0003900000 */
[----:B------:R-:W3:Y:S02]  /*a0b0*/  @!P0 SYNCS.PHASECHK.TRANS64 P0, [R2+URZ+0x90], R0 ;  /* 0x00009000020085a7 */ /* 0x000ee400080010ff */
[----:B---3--:R-:W-:Y:S05]  /*a0c0*/  @!P0 BRA `(.L_x_129) ;  /* 0xfffffffc00f08947 */ /* 0x008fea000383ffff */
[----:B------:R-:W-:Y:S05]  /*a0d0*/  BRA `(.L_x_128) ;  /* 0xffffffd000ec7947 */ /* 0x000fea000383ffff */
.L_x_137:
[----:B-1----:R1:W3:Y:S02]  /*a0e0*/  SYNCS.PHASECHK.TRANS64.TRYWAIT P0, [R6+URZ+0x90], R5 ;  /* 0x00009005060075a7 */ /* 0x0022e400080011ff */
[----:B---3--:R-:W-:Y:S05]  /*a0f0*/  @!P0 NANOSLEEP.SYNCS 0x989680 ;  /* 0x009896800000895d */ /* 0x008fea0003900000 */
[----:B------:R-:W3:Y:S02]  /*a100*/  @!P0 SYNCS.PHASECHK.TRANS64 P0, [R6+URZ+0x90], R5 ;  /* 0x00009005060085a7 */ /* 0x000ee400080010ff */
[----:B---3--:R-:W-:Y:S05]  /*a110*/  @!P0 BRA `(.L_x_137) ;  /* 0xfffffffc00f08947 */ /* 0x008fea000383ffff */
[----:B------:R-:W-:Y:S05]  /*a120*/  BRA `(.L_x_136) ;  /* 0xffffffdc00307947 */ /* 0x000fea000383ffff */
.L_x_145:
[----:B-1----:R1:W3:Y:S02]  /*a130*/  SYNCS.PHASECHK.TRANS64.TRYWAIT P0, [R0+URZ+0x90], R5 ;  /* 0x00009005000075a7 */ /* 0x0022e400080011ff */
[----:B---3--:R-:W-:Y:S05]  /*a140*/  @!P0 NANOSLEEP.SYNCS 0x989680 ;  /* 0x009896800000895d */ /* 0x008fea0003900000 */
[----:B------:R-:W3:Y:S02]  /*a150*/  @!P0 SYNCS.PHASECHK.TRANS64 P0, [R0+URZ+0x90], R5 ;  /* 0x00009005000085a7 */ /* 0x000ee400080010ff */
[----:B---3--:R-:W-:Y:S05]  /*a160*/  @!P0 BRA `(.L_x_145) ;  /* 0xfffffffc00f08947 */ /* 0x008fea000383ffff */
[----:B------:R-:W-:Y:S05]  /*a170*/  BRA `(.L_x_144) ;  /* 0xffffffe400707947 */ /* 0x000fea000383ffff */
        .weak           $__internal_0_$__cuda_sm10x_tcgen05_guardrail_trap_col_being_dealloced_not_returned_by_alloc
        .type           $__internal_0_$__cuda_sm10x_tcgen05_guardrail_trap_col_being_dealloced_not_returned_by_alloc,@function
        .size           $__internal_0_$__cuda_sm10x_tcgen05_guardrail_trap_col_being_dealloced_not_returned_by_alloc,($__internal_1_$__cuda_sm10x_tcgen05_guardrail_trap_phase_invalid_during_alloc - $__internal_0_$__cuda_sm10x_tcgen05_guardrail_trap_col_being_dealloced_not_returned_by_alloc)
$__internal_0_$__cuda_sm10x_tcgen05_guardrail_trap_col_being_dealloced_not_returned_by_alloc:
[----:B------:R-:W-:Y:S05]  /*a180*/  BPT.TRAP 0x1 ;  /* 0x000000040000795c */ /* 0x000fea0000300000 */
[----:B------:R-:W-:-:S04]  /*a190*/  HFMA2 R3, -RZ, RZ, 0, 0 ;  /* 0x00000000ff037431 */ /* 0x000fc800000001ff */
[----:B------:R-:W-:Y:S05]  /*a1a0*/  RET.REL.NODEC R2 `(_ZN7cutlass13device_kernelINS_4gemm6kernel13GemmUniversalIN4cute5tupleIJiiiiEEENS1_10collective13CollectiveMmaINS1_35MainloopSm100TmaUmmaWarpSpecializedILi9ELi2ELi4ENS5_IJNS4_1CILi2EEESB_NSA_ILi1EEEEEEEENS5_IJNSA_ILi256EEENSA_ILi64EEENSA_ILi32EEEEEENS_10tfloat32_tENS5_IJlSC_lEEESJ_SK_NS4_8TiledMMAINS4_8MMA_AtomIJNS4_23SM100_MMA_TF32_2x1SM_SSISJ_SJ_fLi256ELi64ELNS4_4UMMA5MajorE0ELSP_0ELNSO_7ScaleInE0ELSQ_0EEEEEENS4_6LayoutINS5_IJSC_SC_SC_EEENS5_IJNSA_ILi0EEESV_SV_EEEEENS5_IJNS4_10UnderscoreESY_SY_EEEEENS4_28SM100_TMA_2SM_LOAD_MULTICASTENS4_14ComposedLayoutINS4_7SwizzleILi3ELi4ELi3EEENS4_18smem_ptr_flag_bitsILi32EEENST_INS5_IJNSA_ILi8EEESH_EEENS5_IJSH_SC_EEEEEEEvNS4_8identityENS4_18SM100_TMA_2SM_LOADES1B_vS1C_EENS_8epilogue10collective18CollectiveEpilogueINS1F_23Sm100TmaWarpSpecializedILi4ELi2ELi16ELb1ELb0EEEJNS5_IJNSA_ILi128EEESG_SH_EEENS5_IJNST_IS1K_SC_EENST_INSA_ILi16EEESC_EEEEESJ_SK_SJ_SK_NS1F_6fusion15FusionCallbacksIS1J_NS1Q_17LinearCombinationISJ_fSJ_fLNS_15FloatRoundStyleE2EEES1L_S1P_JEEENS4_5SM1004TMEM4LOAD26SM100_TMEM_LOAD_32dp32b16xENS4_13SM90_TMA_LOADENS12_INS13_ILi2ELi4ELi3EEES16_NST_INS5_IJS17_S1N_EEENS5_IJS1N_SC_EEEEEEENS4_39AutoVectorizingCopyWithAssumedAlignmentILi128EEENS4_14SM90_TMA_STOREES25_S27_S27_EEEvvEEEEvNT_6ParamsE) ;  /* 0xffffff5c02947950 */ /* 0x000fea0003c3ffff */
        .weak           $__internal_1_$__cuda_sm10x_tcgen05_guardrail_trap_phase_invalid_during_alloc
        .type           $__internal_1_$__cuda_sm10x_tcgen05_guardrail_trap_phase_invalid_during_alloc,@function
        .size           $__internal_1_$__cuda_sm10x_tcgen05_guardrail_trap_phase_invalid_during_alloc,($__internal_2_$__cuda_sm10x_tcgen05_guardrail_trap_unallocated_columns_being_dealloced - $__internal_1_$__cuda_sm10x_tcgen05_guardrail_trap_phase_invalid_during_alloc)
$__internal_1_$__cuda_sm10x_tcgen05_guardrail_trap_phase_invalid_during_alloc:
[----:B------:R-:W-:Y:S05]  /*a1b0*/  BPT.TRAP 0x1 ;  /* 0x000000040000795c */ /* 0x000fea0000300000 */
[----:B------:R-:W-:-:S04]  /*a1c0*/  MOV R5, 0x0 ;  /* 0x0000000000057802 */ /* 0x000fc80000000f00 */
[----:B------:R-:W-:Y:S05]  /*a1d0*/  RET.REL.NODEC R4 `(_ZN7cutlass13device_kernelINS_4gemm6kernel13GemmUniversalIN4cute5tupleIJiiiiEEENS1_10collective13CollectiveMmaINS1_35MainloopSm100TmaUmmaWarpSpecializedILi9ELi2ELi4ENS5_IJNS4_1CILi2EEESB_NSA_ILi1EEEEEEEENS5_IJNSA_ILi256EEENSA_ILi64EEENSA_ILi32EEEEEENS_10tfloat32_tENS5_IJlSC_lEEESJ_SK_NS4_8TiledMMAINS4_8MMA_AtomIJNS4_23SM100_MMA_TF32_2x1SM_SSISJ_SJ_fLi256ELi64ELNS4_4UMMA5MajorE0ELSP_0ELNSO_7ScaleInE0ELSQ_0EEEEEENS4_6LayoutINS5_IJSC_SC_SC_EEENS5_IJNSA_ILi0EEESV_SV_EEEEENS5_IJNS4_10UnderscoreESY_SY_EEEEENS4_28SM100_TMA_2SM_LOAD_MULTICASTENS4_14ComposedLayoutINS4_7SwizzleILi3ELi4ELi3EEENS4_18smem_ptr_flag_bitsILi32EEENST_INS5_IJNSA_ILi8EEESH_EEENS5_IJSH_SC_EEEEEEEvNS4_8identityENS4_18SM100_TMA_2SM_LOADES1B_vS1C_EENS_8epilogue10collective18CollectiveEpilogueINS1F_23Sm100TmaWarpSpecializedILi4ELi2ELi16ELb1ELb0EEEJNS5_IJNSA_ILi128EEESG_SH_EEENS5_IJNST_IS1K_SC_EENST_INSA_ILi16EEESC_EEEEESJ_SK_SJ_SK_NS1F_6fusion15FusionCallbacksIS1J_NS1Q_17LinearCombinationISJ_fSJ_fLNS_15FloatRoundStyleE2EEES1L_S1P_JEEENS4_5SM1004TMEM4LOAD26SM100_TMEM_LOAD_32dp32b16xENS4_13SM90_TMA_LOADENS12_INS13_ILi2ELi4ELi3EEES16_NST_INS5_IJS17_S1N_EEENS5_IJS1N_SC_EEEEEEENS4_39AutoVectorizingCopyWithAssumedAlignmentILi128EEENS4_14SM90_TMA_STOREES25_S27_S27_EEEvvEEEEvNT_6ParamsE) ;  /* 0xffffff5c04887950 */ /* 0x000fea0003c3ffff */
        .weak           $__internal_2_$__cuda_sm10x_tcgen05_guardrail_trap_unallocated_columns_being_dealloced
        .type           $__internal_2_$__cuda_sm10x_tcgen05_guardrail_trap_unallocated_columns_being_dealloced,@function
        .size           $__internal_2_$__cuda_sm10x_tcgen05_guardrail_trap_unallocated_columns_being_dealloced,(.L_x_213 - $__internal_2_$__cuda_sm10x_tcgen05_guardrail_trap_unallocated_columns_being_dealloced)
$__internal_2_$__cuda_sm10x_tcgen05_guardrail_trap_unallocated_columns_being_dealloced:
[----:B------:R-:W-:Y:S05]  /*a1e0*/  BPT.TRAP 0x1 ;  /* 0x000000040000795c */ /* 0x000fea0000300000 */
[----:B------:R-:W-:-:S04]  /*a1f0*/  HFMA2 R3, -RZ, RZ, 0, 0 ;  /* 0x00000000ff037431 */ /* 0x000fc800000001ff */
[----:B------:R-:W-:Y:S05]  /*a200*/  RET.REL.NODEC R2 `(_ZN7cutlass13device_kernelINS_4gemm6kernel13GemmUniversalIN4cute5tupleIJiiiiEEENS1_10collective13CollectiveMmaINS1_35MainloopSm100TmaUmmaWarpSpecializedILi9ELi2ELi4ENS5_IJNS4_1CILi2EEESB_NSA_ILi1EEEEEEEENS5_IJNSA_ILi256EEENSA_ILi64EEENSA_ILi32EEEEEENS_10tfloat32_tENS5_IJlSC_lEEESJ_SK_NS4_8TiledMMAINS4_8MMA_AtomIJNS4_23SM100_MMA_TF32_2x1SM_SSISJ_SJ_fLi256ELi64ELNS4_4UMMA5MajorE0ELSP_0ELNSO_7ScaleInE0ELSQ_0EEEEEENS4_6LayoutINS5_IJSC_SC_SC_EEENS5_IJNSA_ILi0EEESV_SV_EEEEENS5_IJNS4_10UnderscoreESY_SY_EEEEENS4_28SM100_TMA_2SM_LOAD_MULTICASTENS4_14ComposedLayoutINS4_7SwizzleILi3ELi4ELi3EEENS4_18smem_ptr_flag_bitsILi32EEENST_INS5_IJNSA_ILi8EEESH_EEENS5_IJSH_SC_EEEEEEEvNS4_8identityENS4_18SM100_TMA_2SM_LOADES1B_vS1C_EENS_8epilogue10collective18CollectiveEpilogueINS1F_23Sm100TmaWarpSpecializedILi4ELi2ELi16ELb1ELb0EEEJNS5_IJNSA_ILi128EEESG_SH_EEENS5_IJNST_IS1K_SC_EENST_INSA_ILi16EEESC_EEEEESJ_SK_SJ_SK_NS1F_6fusion15FusionCallbacksIS1J_NS1Q_17LinearCombinationISJ_fSJ_fLNS_15FloatRoundStyleE2EEES1L_S1P_JEEENS4_5SM1004TMEM4LOAD26SM100_TMEM_LOAD_32dp32b16xENS4_13SM90_TMA_LOADENS12_INS13_ILi2ELi4ELi3EEES16_NST_INS5_IJS17_S1N_EEENS5_IJS1N_SC_EEEEEEENS4_39AutoVectorizingCopyWithAssumedAlignmentILi128EEENS4_14SM90_TMA_STOREES25_S27_S27_EEEvvEEEEvNT_6ParamsE) ;  /* 0xffffff5c027c7950 */ /* 0x000fea0003c3ffff */
.L_x_212:
[----:B------:R-:W-:-:S00]  /*a210*/  BRA `(.L_x_212) ;  /* 0xfffffffc00fc7947 */ /* 0x000fc0000383ffff */
[----:B------:R-:W-:-:S00]  /*a220*/  NOP ;  /* 0x0000000000007918 */ /* 0x000fc00000000000 */
        /* <DEDUP_REMOVED lines=13> */
.L_x_213:


//--------------------- .nv.global.init           --------------------------
	.section	.nv.global.init,"aw",@progbits
.nv.global.init:
	.type		$str$27,@object
	.size		$str$27,($str$28 - $str$27)
$str$27:
        /*0000*/ 	.byte	0x28, 0x61, 0x64, 0x64, 0x72, 0x65, 0x73, 0x73, 0x20, 0x26, 0x20, 0x6d, 0x61, 0x73, 0x6b, 0x29
        /*0010*/ 	.byte	0x20, 0x3d, 0x3d, 0x20, 0x30, 0x00
	.type		$str$28,@object
	.size		$str$28,($str$26 - $str$28)
$str$28:
        /*0016*/ 	.byte	0x2f, 0x74, 0x6d, 0x70, 0x2f, 0x63, 0x75, 0x74, 0x6c, 0x61, 0x73, 0x73, 0x5f, 0x73, 0x77, 0x65
        /*0026*/ 	.byte	0x65, 0x70, 0x5f, 0x73, 0x72, 0x63, 0x2f, 0x69, 0x6e, 0x63, 0x6c, 0x75, 0x64, 0x65, 0x2f, 0x63
        /*0036*/ 	.byte	0x75, 0x74, 0x65, 0x2f, 0x70, 0x6f, 0x69, 0x6e, 0x74, 0x65, 0x72, 0x5f, 0x66, 0x6c, 0x61, 0x67
        /*0046*/ 	.byte	0x67, 0x65, 0x64, 0x2e, 0x68, 0x70, 0x70, 0x00
	.type		$str$26,@object
	.size		$str$26,($str$25 - $str$26)
$str$26:
        /*004e*/ 	.byte	0x2f, 0x74, 0x6d, 0x70, 0x2f, 0x63, 0x75, 0x74, 0x6c, 0x61, 0x73, 0x73, 0x5f, 0x73, 0x77, 0x65
        /*005e*/ 	.byte	0x65, 0x70, 0x5f, 0x73, 0x72, 0x63, 0x2f, 0x69, 0x6e, 0x63, 0x6c, 0x75, 0x64, 0x65, 0x2f, 0x63
        /*006e*/ 	.byte	0x75, 0x74, 0x65, 0x2f, 0x61, 0x74, 0x6f, 0x6d, 0x2f, 0x63, 0x6f, 0x70, 0x79, 0x5f, 0x74, 0x72
        /*007e*/ 	.byte	0x61, 0x69, 0x74, 0x73, 0x5f, 0x73, 0x6d, 0x31, 0x30, 0x30, 0x2e, 0x68, 0x70, 0x70, 0x00
	.type		$str$25,@object
	.size		$str$25,(__unnamed_1 - $str$25)
$str$25:
        /*008d*/ 	.byte	0x28, 0x28, 0x75, 0x69, 0x6e, 0x74, 0x33, 0x32, 0x5f, 0x74, 0x28, 0x74, 0x68, 0x72, 0x65, 0x61
        /*009d*/ 	.byte	0x64, 0x49, 0x64, 0x78, 0x2e, 0x78, 0x29, 0x20, 0x2f, 0x20, 0x33, 0x32, 0x29, 0x20, 0x25, 0x20
        /*00ad*/ 	.byte	0x34, 0x29, 0x20, 0x3d, 0x3d, 0x20, 0x28, 0x28, 0x28, 0x74, 0x6d, 0x65, 0x6d, 0x5f, 0x61, 0x64
        /*00bd*/ 	.byte	0x64, 0x72, 0x20, 0x3e, 0x3e, 0x20, 0x31, 0x36, 0x29, 0x20, 0x2f, 0x20, 0x33, 0x32, 0x29, 0x20
        /*00cd*/ 	.byte	0x25, 0x20, 0x34, 0x29, 0x00
	.type		__unnamed_1,@object
	.size		__unnamed_1,(__unnamed_2 - __unnamed_1)
__unnamed_1:
        /*00d2*/ 	.byte	0x61, 0x75, 0x74, 0x6f, 0x20, 0x63, 0x75, 0x74, 0x65, 0x3a, 0x3a, 0x61, 0x73, 0x5f, 0x70, 0x6f
        /* <DEDUP_REMOVED lines=24> */
        /*0262*/ 	.byte	0x32, 0x30, 0x34, 0x38, 0x3e, 0x3e, 0x3e, 0x3e, 0x5d, 0x00
	.type		__unnamed_2,@object
	.size		__unnamed_2,(.L_2 - __unnamed_2)
__unnamed_2:
        /* <DEDUP_REMOVED lines=42> */
        /*050c*/ 	.byte	0x3e, 0x5d, 0x00
.L_2:


//--------------------- .nv.shared._ZN7cutlass13device_kernelINS_4gemm6kernel13GemmUniversalIN4cute5tupleIJiiiiEEENS1_10collective13CollectiveMmaINS1_35MainloopSm100TmaUmmaWarpSpecializedILi9ELi2ELi4ENS5_IJNS4_1CILi2EEESB_NSA_ILi1EEEEEEEENS5_IJNSA_ILi256EEENSA_ILi64EEENSA_ILi32EEEEEENS_10tfloat32_tENS5_IJlSC_lEEESJ_SK_NS4_8TiledMMAINS4_8MMA_AtomIJNS4_23SM100_MMA_TF32_2x1SM_SSISJ_SJ_fLi256ELi64ELNS4_4UMMA5MajorE0ELSP_0ELNSO_7ScaleInE0ELSQ_0EEEEEENS4_6LayoutINS5_IJSC_SC_SC_EEENS5_IJNSA_ILi0EEESV_SV_EEEEENS5_IJNS4_10UnderscoreESY_SY_EEEEENS4_28SM100_TMA_2SM_LOAD_MULTICASTENS4_14ComposedLayoutINS4_7SwizzleILi3ELi4ELi3EEENS4_18smem_ptr_flag_bitsILi32EEENST_INS5_IJNSA_ILi8EEESH_EEENS5_IJSH_SC_EEEEEEEvNS4_8identityENS4_18SM100_TMA_2SM_LOADES1B_vS1C_EENS_8epilogue10collective18CollectiveEpilogueINS1F_23Sm100TmaWarpSpecializedILi4ELi2ELi16ELb1ELb0EEEJNS5_IJNSA_ILi128EEESG_SH_EEENS5_IJNST_IS1K_SC_EENST_INSA_ILi16EEESC_EEEEESJ_SK_SJ_SK_NS1F_6fusion15FusionCallbacksIS1J_NS1Q_17LinearCombinationISJ_fSJ_fLNS_15FloatRoundStyleE2EEES1L_S1P_JEEENS4_5SM1004TMEM4LOAD26SM100_TMEM_LOAD_32dp32b16xENS4_13SM90_TMA_LOADENS12_INS13_ILi2ELi4ELi3EEES16_NST_INS5_IJS17_S1N_EEENS5_IJS1N_SC_EEEEEEENS4_39AutoVectorizingCopyWithAssumedAlignmentILi128EEENS4_14SM90_TMA_STOREES25_S27_S27_EEEvvEEEEvNT_6ParamsE --------------------------
	.section	.nv.shared._ZN7cutlass13device_kernelINS_4gemm6kernel13GemmUniversalIN4cute5tupleIJiiiiEEENS1_10collective13CollectiveMmaINS1_35MainloopSm100TmaUmmaWarpSpecializedILi9ELi2ELi4ENS5_IJNS4_1CILi2EEESB_NSA_ILi1EEEEEEEENS5_IJNSA_ILi256EEENSA_ILi64EEENSA_ILi32EEEEEENS_10tfloat32_tENS5_IJlSC_lEEESJ_SK_NS4_8TiledMMAINS4_8MMA_AtomIJNS4_23SM100_MMA_TF32_2x1SM_SSISJ_SJ_fLi256ELi64ELNS4_4UMMA5MajorE0ELSP_0ELNSO_7ScaleInE0ELSQ_0EEEEEENS4_6LayoutINS5_IJSC_SC_SC_EEENS5_IJNSA_ILi0EEESV_SV_EEEEENS5_IJNS4_10UnderscoreESY_SY_EEEEENS4_28SM100_TMA_2SM_LOAD_MULTICASTENS4_14ComposedLayoutINS4_7SwizzleILi3ELi4ELi3EEENS4_18smem_ptr_flag_bitsILi32EEENST_INS5_IJNSA_ILi8EEESH_EEENS5_IJSH_SC_EEEEEEEvNS4_8identityENS4_18SM100_TMA_2SM_LOADES1B_vS1C_EENS_8epilogue10collective18CollectiveEpilogueINS1F_23Sm100TmaWarpSpecializedILi4ELi2ELi16ELb1ELb0EEEJNS5_IJNSA_ILi128EEESG_SH_EEENS5_IJNST_IS1K_SC_EENST_INSA_ILi16EEESC_EEEEESJ_SK_SJ_SK_NS1F_6fusion15FusionCallbacksIS1J_NS1Q_17LinearCombinationISJ_fSJ_fLNS_15FloatRoundStyleE2EEES1L_S1P_JEEENS4_5SM1004TMEM4LOAD26SM100_TMEM_LOAD_32dp32b16xENS4_13SM90_TMA_LOADENS12_INS13_ILi2ELi4ELi3EEES16_NST_INS5_IJS17_S1N_EEENS5_IJS1N_SC_EEEEEEENS4_39AutoVectorizingCopyWithAssumedAlignmentILi128EEENS4_14SM90_TMA_STOREES25_S27_S27_EEEvvEEEEvNT_6ParamsE,"aw",@nobits
	.sectionflags	@""
	.align	16
	.zero		1024


//--------------------- .nv.shared.reserved.0     --------------------------
	.section	.nv.shared.reserved.0,"aw",@nobits
	.weak		__nv_reservedSMEM_offset_0_alias
	.size		__nv_reservedSMEM_offset_0_alias, 0, 64
	.other		__nv_reservedSMEM_offset_0_alias,@"STO_CUDA_RESERVED_SHARED STV_DEFAULT"
__nv_reservedSMEM_offset_0_alias:
	.zero		0
.nv.shared.reserved.0:
	.zero		64
	.weak		__nv_reservedSMEM_tcgen05_partition
	.type		__nv_reservedSMEM_tcgen05_partition,@object
	.size		__nv_reservedSMEM_tcgen05_partition,(.L_0 - __nv_reservedSMEM_tcgen05_partition)
__nv_reservedSMEM_tcgen05_partition:
	.zero		32
.L_0:


//--------------------- .nv.global                --------------------------
	.section	.nv.global,"aw",@nobits
.nv.global:
	.type		_ZN40_INTERNAL_ad75da83_4_k_cu_0ffdf379_386624cute1_E,@object
	.size		_ZN40_INTERNAL_ad75da83_4_k_cu_0ffdf379_386624cute1_E,(_ZN40_INTERNAL_ad75da83_4_k_cu_0ffdf379_386624cuda3std3__45__cpo6cbeginE - _ZN40_INTERNAL_ad75da83_4_k_cu_0ffdf379_386624cute1_E)
_ZN40_INTERNAL_ad75da83_4_k_cu_0ffdf379_386624cute1_E:
	.zero		1
	.type		_ZN40_INTERNAL_ad75da83_4_k_cu_0ffdf379_386624cuda3std3__45__cpo6cbeginE,@object
	.size		_ZN40_INTERNAL_ad75da83_4_k_cu_0ffdf379_386624cuda3std3__45__cpo6cbeginE,(_ZN40_INTERNAL_ad75da83_4_k_cu_0ffdf379_386624cuda3std3__48in_placeE - _ZN40_INTERNAL_ad75da83_4_k_cu_0ffdf379_386624cuda3std3__45__cpo6cbeginE)
_ZN40_INTERNAL_ad75da83_4_k_cu_0ffdf379_386624cuda3std3__45__cpo6cbeginE:
	.zero		1
	.type		_ZN40_INTERNAL_ad75da83_4_k_cu_0ffdf379_386624cuda3std3__48in_placeE,@object
	.size		_ZN40_INTERNAL_ad75da83_4_k_cu_0ffdf379_386624cuda3std3__48in_placeE,(_ZN40_INTERNAL_ad75da83_4_k_cu_0ffdf379_386624cuda3std6ranges3__45__cpo9iter_moveE - _ZN40_INTERNAL_ad75da83_4_k_cu_0ffdf379_386624cuda3std3__48in_placeE)
_ZN40_INTERNAL_ad75da83_4_k_cu_0ffdf379_386624cuda3std3__48in_placeE:
	.zero		1
	.type		_ZN40_INTERNAL_ad75da83_4_k_cu_0ffdf379_386624cuda3std6ranges3__45__cpo9iter_moveE,@object
	.size		_ZN40_INTERNAL_ad75da83_4_k_cu_0ffdf379_386624cuda3std6ranges3__45__cpo9iter_moveE,(_ZN40_INTERNAL_ad75da83_4_k_cu_0ffdf379_386624cuda3std3__45__cpo5beginE - _ZN40_INTERNAL_ad75da83_4_k_cu_0ffdf379_386624cuda3std6ranges3__45__cpo9iter_moveE)
_ZN40_INTERNAL_ad75da83_4_k_cu_0ffdf379_386624cuda3std6ranges3__45__cpo9iter_moveE:
	.zero		1
	.type		_ZN40_INTERNAL_ad75da83_4_k_cu_0ffdf379_386624cuda3std3__45__cpo5beginE,@object
	.size		_ZN40_INTERNAL_ad75da83_4_k_cu_0ffdf379_386624cuda3std3__45__cpo5beginE,(_ZN40_INTERNAL_ad75da83_4_k_cu_0ffdf379_386624cuda3std3__442_GLOBAL__N__ad75da83_4_k_cu_0ffdf379_386626ignoreE - _ZN40_INTERNAL_ad75da83_4_k_cu_0ffdf379_386624cuda3std3__45__cpo5beginE)
_ZN40_INTERNAL_ad75da83_4_k_cu_0ffdf379_386624cuda3std3__45__cpo5beginE:
	.zero		1
	.type		_ZN40_INTERNAL_ad75da83_4_k_cu_0ffdf379_386624cuda3std3__442_GLOBAL__N__ad75da83_4_k_cu_0ffdf379_386626ignoreE,@object
	.size		_ZN40_INTERNAL_ad75da83_4_k_cu_0ffdf379_386624cuda3std3__442_GLOBAL__N__ad75da83_4_k_cu_0ffdf379_386626ignoreE,(_ZN40_INTERNAL_ad75da83_4_k_cu_0ffdf379_386624cute7productE - _ZN40_INTERNAL_ad75da83_4_k_cu_0ffdf379_386624cuda3std3__442_GLOBAL__N__ad75da83_4_k_cu_0ffdf379_386626ignoreE)
_ZN40_INTERNAL_ad75da83_4_k_cu_0ffdf379_386624cuda3std3__442_GLOBAL__N__ad75da83_4_k_cu_0ffdf379_386626ignoreE:
	.zero		1
	.type		_ZN40_INTERNAL_ad75da83_4_k_cu_0ffdf379_386624cute7productE,@object
	.size		_ZN40_INTERNAL_ad75da83_4_k_cu_0ffdf379_386624cute7productE,(_ZN40_INTERNAL_ad75da83_4_k_cu_0ffdf379_386624cuda3std3__45__cpo3endE - _ZN40_INTERNAL_ad75da83_4_k_cu_0ffdf379_386624cute7productE)
_ZN40_INTERNAL_ad75da83_4_k_cu_0ffdf379_386624cute7productE:
	.zero		1
	.type		_ZN40_INTERNAL_ad75da83_4_k_cu_0ffdf379_386624cuda3std3__45__cpo3endE,@object
	.size		_ZN40_INTERNAL_ad75da83_4_k_cu_0ffdf379_386624cuda3std3__45__cpo3endE,(_ZN40_INTERNAL_ad75da83_4_k_cu_0ffdf379_386624cuda3std3__419piecewise_constructE - _ZN40_INTERNAL_ad75da83_4_k_cu_0ffdf379_386624cuda3std3__45__cpo3endE)
_ZN40_INTERNAL_ad75da83_4_k_cu_0ffdf379_386624cuda3std3__45__cpo3endE:
	.zero		1
	.type		_ZN40_INTERNAL_ad75da83_4_k_cu_0ffdf379_386624cuda3std3__419piecewise_constructE,@object
	.size		_ZN40_INTERNAL_ad75da83_4_k_cu_0ffdf379_386624cuda3std3__419piecewise_constructE,(_ZN40_INTERNAL_ad75da83_4_k_cu_0ffdf379_386624cuda3std3__45__cpo4cendE - _ZN40_INTERNAL_ad75da83_4_k_cu_0ffdf379_386624cuda3std3__419piecewise_constructE)
_ZN40_INTERNAL_ad75da83_4_k_cu_0ffdf379_386624cuda3std3__419piecewise_constructE:
	.zero		1
	.type		_ZN40_INTERNAL_ad75da83_4_k_cu_0ffdf379_386624cuda3std3__45__cpo4cendE,@object
	.size		_ZN40_INTERNAL_ad75da83_4_k_cu_0ffdf379_386624cuda3std3__45__cpo4cendE,(_ZN40_INTERNAL_ad75da83_4_k_cu_0ffdf379_386624cuda3std6ranges3__45__cpo4swapE - _ZN40_INTERNAL_ad75da83_4_k_cu_0ffdf379_386624cuda3std3__45__cpo4cendE)
_ZN40_INTERNAL_ad75da83_4_k_cu_0ffdf379_386624cuda3std3__45__cpo4cendE:
	.zero		1
	.type		_ZN40_INTERNAL_ad75da83_4_k_cu_0ffdf379_386624cuda3std6ranges3__45__cpo4swapE,@object
	.size		_ZN40_INTERNAL_ad75da83_4_k_cu_0ffdf379_386624cuda3std6ranges3__45__cpo4swapE,(.L_10 - _ZN40_INTERNAL_ad75da83_4_k_cu_0ffdf379_386624cuda3std6ranges3__45__cpo4swapE)
_ZN40_INTERNAL_ad75da83_4_k_cu_0ffdf379_386624cuda3std6ranges3__45__cpo4swapE:
	.zero		1
.L_10:


//--------------------- .nv.constant0._ZN7cutlass13device_kernelINS_4gemm6kernel13GemmUniversalIN4cute5tupleIJiiiiEEENS1_10collective13CollectiveMmaINS1_35MainloopSm100TmaUmmaWarpSpecializedILi9ELi2ELi4ENS5_IJNS4_1CILi2EEESB_NSA_ILi1EEEEEEEENS5_IJNSA_ILi256EEENSA_ILi64EEENSA_ILi32EEEEEENS_10tfloat32_tENS5_IJlSC_lEEESJ_SK_NS4_8TiledMMAINS4_8MMA_AtomIJNS4_23SM100_MMA_TF32_2x1SM_SSISJ_SJ_fLi256ELi64ELNS4_4UMMA5MajorE0ELSP_0ELNSO_7ScaleInE0ELSQ_0EEEEEENS4_6LayoutINS5_IJSC_SC_SC_EEENS5_IJNSA_ILi0EEESV_SV_EEEEENS5_IJNS4_10UnderscoreESY_SY_EEEEENS4_28SM100_TMA_2SM_LOAD_MULTICASTENS4_14ComposedLayoutINS4_7SwizzleILi3ELi4ELi3EEENS4_18smem_ptr_flag_bitsILi32EEENST_INS5_IJNSA_ILi8EEESH_EEENS5_IJSH_SC_EEEEEEEvNS4_8identityENS4_18SM100_TMA_2SM_LOADES1B_vS1C_EENS_8epilogue10collective18CollectiveEpilogueINS1F_23Sm100TmaWarpSpecializedILi4ELi2ELi16ELb1ELb0EEEJNS5_IJNSA_ILi128EEESG_SH_EEENS5_IJNST_IS1K_SC_EENST_INSA_ILi16EEESC_EEEEESJ_SK_SJ_SK_NS1F_6fusion15FusionCallbacksIS1J_NS1Q_17LinearCombinationISJ_fSJ_fLNS_15FloatRoundStyleE2EEES1L_S1P_JEEENS4_5SM1004TMEM4LOAD26SM100_TMEM_LOAD_32dp32b16xENS4_13SM90_TMA_LOADENS12_INS13_ILi2ELi4ELi3EEES16_NST_INS5_IJS17_S1N_EEENS5_IJS1N_SC_EEEEEEENS4_39AutoVectorizingCopyWithAssumedAlignmentILi128EEENS4_14SM90_TMA_STOREES25_S27_S27_EEEvvEEEEvNT_6ParamsE --------------------------
	.section	.nv.constant0._ZN7cutlass13device_kernelINS_4gemm6kernel13GemmUniversalIN4cute5tupleIJiiiiEEENS1_10collective13CollectiveMmaINS1_35MainloopSm100TmaUmmaWarpSpecializedILi9ELi2ELi4ENS5_IJNS4_1CILi2EEESB_NSA_ILi1EEEEEEEENS5_IJNSA_ILi256EEENSA_ILi64EEENSA_ILi32EEEEEENS_10tfloat32_tENS5_IJlSC_lEEESJ_SK_NS4_8TiledMMAINS4_8MMA_AtomIJNS4_23SM100_MMA_TF32_2x1SM_SSISJ_SJ_fLi256ELi64ELNS4_4UMMA5MajorE0ELSP_0ELNSO_7ScaleInE0ELSQ_0EEEEEENS4_6LayoutINS5_IJSC_SC_SC_EEENS5_IJNSA_ILi0EEESV_SV_EEEEENS5_IJNS4_10UnderscoreESY_SY_EEEEENS4_28SM100_TMA_2SM_LOAD_MULTICASTENS4_14ComposedLayoutINS4_7SwizzleILi3ELi4ELi3EEENS4_18smem_ptr_flag_bitsILi32EEENST_INS5_IJNSA_ILi8EEESH_EEENS5_IJSH_SC_EEEEEEEvNS4_8identityENS4_18SM100_TMA_2SM_LOADES1B_vS1C_EENS_8epilogue10collective18CollectiveEpilogueINS1F_23Sm100TmaWarpSpecializedILi4ELi2ELi16ELb1ELb0EEEJNS5_IJNSA_ILi128EEESG_SH_EEENS5_IJNST_IS1K_SC_EENST_INSA_ILi16EEESC_EEEEESJ_SK_SJ_SK_NS1F_6fusion15FusionCallbacksIS1J_NS1Q_17LinearCombinationISJ_fSJ_fLNS_15FloatRoundStyleE2EEES1L_S1P_JEEENS4_5SM1004TMEM4LOAD26SM100_TMEM_LOAD_32dp32b16xENS4_13SM90_TMA_LOADENS12_INS13_ILi2ELi4ELi3EEES16_NST_INS5_IJS17_S1N_EEENS5_IJS1N_SC_EEEEEEENS4_39AutoVectorizingCopyWithAssumedAlignmentILi128EEENS4_14SM90_TMA_STOREES25_S27_S27_EEEvvEEEEvNT_6ParamsE,"a",@progbits
	.sectionflags	@""
	.align	4
.nv.constant0._ZN7cutlass13device_kernelINS_4gemm6kernel13GemmUniversalIN4cute5tupleIJiiiiEEENS1_10collective13CollectiveMmaINS1_35MainloopSm100TmaUmmaWarpSpecializedILi9ELi2ELi4ENS5_IJNS4_1CILi2EEESB_NSA_ILi1EEEEEEEENS5_IJNSA_ILi256EEENSA_ILi64EEENSA_ILi32EEEEEENS_10tfloat32_tENS5_IJlSC_lEEESJ_SK_NS4_8TiledMMAINS4_8MMA_AtomIJNS4_23SM100_MMA_TF32_2x1SM_SSISJ_SJ_fLi256ELi64ELNS4_4UMMA5MajorE0ELSP_0ELNSO_7ScaleInE0ELSQ_0EEEEEENS4_6LayoutINS5_IJSC_SC_SC_EEENS5_IJNSA_ILi0EEESV_SV_EEEEENS5_IJNS4_10UnderscoreESY_SY_EEEEENS4_28SM100_TMA_2SM_LOAD_MULTICASTENS4_14ComposedLayoutINS4_7SwizzleILi3ELi4ELi3EEENS4_18smem_ptr_flag_bitsILi32EEENST_INS5_IJNSA_ILi8EEESH_EEENS5_IJSH_SC_EEEEEEEvNS4_8identityENS4_18SM100_TMA_2SM_LOADES1B_vS1C_EENS_8epilogue10collective18CollectiveEpilogueINS1F_23Sm100TmaWarpSpecializedILi4ELi2ELi16ELb1ELb0EEEJNS5_IJNSA_ILi128EEESG_SH_EEENS5_IJNST_IS1K_SC_EENST_INSA_ILi16EEESC_EEEEESJ_SK_SJ_SK_NS1F_6fusion15FusionCallbacksIS1J_NS1Q_17LinearCombinationISJ_fSJ_fLNS_15FloatRoundStyleE2EEES1L_S1P_JEEENS4_5SM1004TMEM4LOAD26SM100_TMEM_LOAD_32dp32b16xENS4_13SM90_TMA_LOADENS12_INS13_ILi2ELi4ELi3EEES16_NST_INS5_IJS17_S1N_EEENS5_IJS1N_SC_EEEEEEENS4_39AutoVectorizingCopyWithAssumedAlignmentILi128EEENS4_14SM90_TMA_STOREES25_S27_S27_EEEvvEEEEvNT_6ParamsE:
	.zero		2944


//--------------------- SYMBOLS --------------------------

	.type		.nv.reservedSmem.offset0,@object
	.size		.nv.reservedSmem.offset0,0x4
	.type		.nv.reservedSmem.cap,@object
	.size		.nv.reservedSmem.cap,0x4
	.type		__assertfail,@function
